	.target	sm_90a

	.elftype	@"ET_EXEC"


//--------------------- .note.nv.tkinfo           --------------------------
	.section	.note.nv.tkinfo,"",@"SHT_NOTE"
	.sectionflags	@"SHF_NOTE_NV_TKINFO"
	.tkinfo
        /*0018*/ 	.word	0x00000002
        /*0030*/ 	.string	""
        /*0030*/ 	.string	"ptxas"
        /*0030*/ 	.string	"Cuda compilation tools, release 13.0, V13.0.88"
        /*0030*/ 	.string	"Build cuda_13.0.r13.0/compiler.36424714_0"
        /*0030*/ 	.string	"-arch sm_90a -m 64 "



//--------------------- .note.nv.cuinfo           --------------------------
	.section	.note.nv.cuinfo,"",@"SHT_NOTE"
	.sectionflags	@"SHF_NOTE_NV_CUINFO"
        /*0018*/ 	.short	0x0002
        /*001a*/ 	.short	0x005a
        /*001c*/ 	.short	0x0082
	.zero		2


//--------------------- .nv.info                  --------------------------
	.section	.nv.info,"",@"SHT_CUDA_INFO"
	.align	4


	//----- nvinfo : EIATTR_REGCOUNT
	.align		4
        /*0000*/ 	.byte	0x04, 0x2f
        /*0002*/ 	.short	(.L_16 - .L_15)
	.align		4
.L_15:
        /*0004*/ 	.word	index@(_ZN7cutlass13device_kernelINS_4gemm6kernel13GemmUniversalIN4cute5tupleIJiiiiEEENS1_10collective13CollectiveMmaINS1_39MainloopSm90TmaGmmaRmemAWarpSpecializedILi7ENS5_IJNS4_1CILi1EEESB_SB_EEENS1_35KernelTmaWarpSpecializedCooperativeEEENS5_IJNSA_ILi128EEESF_SF_EEEaNS5_IJSB_llEEEaSH_NS4_8TiledMMAINS4_8MMA_AtomIJNS4_4SM904GMMA27MMA_64x128x32_S32S8S8_RS_TNEEEENS4_6LayoutINS5_IJNSA_ILi2EEESB_SB_EEENS5_IJSB_NSA_ILi0EEESR_EEEEENS5_IJNS4_10UnderscoreESU_SU_EEEEENS4_13SM90_TMA_LOADENS4_14ComposedLayoutINS4_7SwizzleILi3ELi4ELi3EEENS4_18smem_ptr_flag_bitsILi8EEENSO_INS5_IJSF_NSA_ILi8EEEEEENS5_IJSB_SF_EEEEEEENS4_9Copy_AtomIJNS4_39AutoVectorizingCopyWithAssumedAlignmentILi128EEEaEEENS4_8identityESX_S17_vS1C_EENS_8epilogue10collective6detail29Sm90TmaWarpSpecializedAdapterINS1F_15DefaultEpilogueIaNS5_IJlSB_lEEES1J_NS1E_6thread17LinearCombinationIaLi1EiiLNS1K_9ScaleType4KindE0ELNS_15FloatRoundStyleE2EaEENS1_15EpilogueDefaultEEEEEvvEEEEvNT_6ParamsE)
        /*0008*/ 	.word	0x000000a8


	//----- nvinfo : EIATTR_FRAME_SIZE
	.align		4
.L_16:
        /*000c*/ 	.byte	0x04, 0x11
        /*000e*/ 	.short	(.L_18 - .L_17)
	.align		4
.L_17:
        /*0010*/ 	.word	index@(_ZN7cutlass13device_kernelINS_4gemm6kernel13GemmUniversalIN4cute5tupleIJiiiiEEENS1_10collective13CollectiveMmaINS1_39MainloopSm90TmaGmmaRmemAWarpSpecializedILi7ENS5_IJNS4_1CILi1EEESB_SB_EEENS1_35KernelTmaWarpSpecializedCooperativeEEENS5_IJNSA_ILi128EEESF_SF_EEEaNS5_IJSB_llEEEaSH_NS4_8TiledMMAINS4_8MMA_AtomIJNS4_4SM904GMMA27MMA_64x128x32_S32S8S8_RS_TNEEEENS4_6LayoutINS5_IJNSA_ILi2EEESB_SB_EEENS5_IJSB_NSA_ILi0EEESR_EEEEENS5_IJNS4_10UnderscoreESU_SU_EEEEENS4_13SM90_TMA_LOADENS4_14ComposedLayoutINS4_7SwizzleILi3ELi4ELi3EEENS4_18smem_ptr_flag_bitsILi8EEENSO_INS5_IJSF_NSA_ILi8EEEEEENS5_IJSB_SF_EEEEEEENS4_9Copy_AtomIJNS4_39AutoVectorizingCopyWithAssumedAlignmentILi128EEEaEEENS4_8identityESX_S17_vS1C_EENS_8epilogue10collective6detail29Sm90TmaWarpSpecializedAdapterINS1F_15DefaultEpilogueIaNS5_IJlSB_lEEES1J_NS1E_6thread17LinearCombinationIaLi1EiiLNS1K_9ScaleType4KindE0ELNS_15FloatRoundStyleE2EaEENS1_15EpilogueDefaultEEEEEvvEEEEvNT_6ParamsE)
        /*0014*/ 	.word	0x00000000


	//----- nvinfo : EIATTR_MIN_STACK_SIZE
	.align		4
.L_18:
        /*0018*/ 	.byte	0x04, 0x12
        /*001a*/ 	.short	(.L_20 - .L_19)
	.align		4
.L_19:
        /*001c*/ 	.word	index@(_ZN7cutlass13device_kernelINS_4gemm6kernel13GemmUniversalIN4cute5tupleIJiiiiEEENS1_10collective13CollectiveMmaINS1_39MainloopSm90TmaGmmaRmemAWarpSpecializedILi7ENS5_IJNS4_1CILi1EEESB_SB_EEENS1_35KernelTmaWarpSpecializedCooperativeEEENS5_IJNSA_ILi128EEESF_SF_EEEaNS5_IJSB_llEEEaSH_NS4_8TiledMMAINS4_8MMA_AtomIJNS4_4SM904GMMA27MMA_64x128x32_S32S8S8_RS_TNEEEENS4_6LayoutINS5_IJNSA_ILi2EEESB_SB_EEENS5_IJSB_NSA_ILi0EEESR_EEEEENS5_IJNS4_10UnderscoreESU_SU_EEEEENS4_13SM90_TMA_LOADENS4_14ComposedLayoutINS4_7SwizzleILi3ELi4ELi3EEENS4_18smem_ptr_flag_bitsILi8EEENSO_INS5_IJSF_NSA_ILi8EEEEEENS5_IJSB_SF_EEEEEEENS4_9Copy_AtomIJNS4_39AutoVectorizingCopyWithAssumedAlignmentILi128EEEaEEENS4_8identityESX_S17_vS1C_EENS_8epilogue10collective6detail29Sm90TmaWarpSpecializedAdapterINS1F_15DefaultEpilogueIaNS5_IJlSB_lEEES1J_NS1E_6thread17LinearCombinationIaLi1EiiLNS1K_9ScaleType4KindE0ELNS_15FloatRoundStyleE2EaEENS1_15EpilogueDefaultEEEEEvvEEEEvNT_6ParamsE)
        /*0020*/ 	.word	0x00000000
.L_20:


//--------------------- .nv.compat                --------------------------
	.section	.nv.compat,"",@"SHT_CUDA_COMPAT_INFO"
	.align	4
        /*0000*/ 	.byte	0x02, 0x09, 0x01, 0x00, 0x02, 0x02, 0x04, 0x00, 0x02, 0x05, 0x05, 0x00, 0x03, 0x07, 0x01, 0x01
        /*0010*/ 	.byte	0x02, 0x03, 0x01, 0x00, 0x02, 0x06, 0x01, 0x00, 0x04, 0x0b, 0x08, 0x00, 0x00, 0x00, 0x00, 0x00
        /*0020*/ 	.byte	0x00, 0x00, 0x00, 0x00


//--------------------- .nv.info._ZN7cutlass13device_kernelINS_4gemm6kernel13GemmUniversalIN4cute5tupleIJiiiiEEENS1_10collective13CollectiveMmaINS1_39MainloopSm90TmaGmmaRmemAWarpSpecializedILi7ENS5_IJNS4_1CILi1EEESB_SB_EEENS1_35KernelTmaWarpSpecializedCooperativeEEENS5_IJNSA_ILi128EEESF_SF_EEEaNS5_IJSB_llEEEaSH_NS4_8TiledMMAINS4_8MMA_AtomIJNS4_4SM904GMMA27MMA_64x128x32_S32S8S8_RS_TNEEEENS4_6LayoutINS5_IJNSA_ILi2EEESB_SB_EEENS5_IJSB_NSA_ILi0EEESR_EEEEENS5_IJNS4_10UnderscoreESU_SU_EEEEENS4_13SM90_TMA_LOADENS4_14ComposedLayoutINS4_7SwizzleILi3ELi4ELi3EEENS4_18smem_ptr_flag_bitsILi8EEENSO_INS5_IJSF_NSA_ILi8EEEEEENS5_IJSB_SF_EEEEEEENS4_9Copy_AtomIJNS4_39AutoVectorizingCopyWithAssumedAlignmentILi128EEEaEEENS4_8identityESX_S17_vS1C_EENS_8epilogue10collective6detail29Sm90TmaWarpSpecializedAdapterINS1F_15DefaultEpilogueIaNS5_IJlSB_lEEES1J_NS1E_6thread17LinearCombinationIaLi1EiiLNS1K_9ScaleType4KindE0ELNS_15FloatRoundStyleE2EaEENS1_15EpilogueDefaultEEEEEvvEEEEvNT_6ParamsE --------------------------
	.section	.nv.info._ZN7cutlass13device_kernelINS_4gemm6kernel13GemmUniversalIN4cute5tupleIJiiiiEEENS1_10collective13CollectiveMmaINS1_39MainloopSm90TmaGmmaRmemAWarpSpecializedILi7ENS5_IJNS4_1CILi1EEESB_SB_EEENS1_35KernelTmaWarpSpecializedCooperativeEEENS5_IJNSA_ILi128EEESF_SF_EEEaNS5_IJSB_llEEEaSH_NS4_8TiledMMAINS4_8MMA_AtomIJNS4_4SM904GMMA27MMA_64x128x32_S32S8S8_RS_TNEEEENS4_6LayoutINS5_IJNSA_ILi2EEESB_SB_EEENS5_IJSB_NSA_ILi0EEESR_EEEEENS5_IJNS4_10UnderscoreESU_SU_EEEEENS4_13SM90_TMA_LOADENS4_14ComposedLayoutINS4_7SwizzleILi3ELi4ELi3EEENS4_18smem_ptr_flag_bitsILi8EEENSO_INS5_IJSF_NSA_ILi8EEEEEENS5_IJSB_SF_EEEEEEENS4_9Copy_AtomIJNS4_39AutoVectorizingCopyWithAssumedAlignmentILi128EEEaEEENS4_8identityESX_S17_vS1C_EENS_8epilogue10collective6detail29Sm90TmaWarpSpecializedAdapterINS1F_15DefaultEpilogueIaNS5_IJlSB_lEEES1J_NS1E_6thread17LinearCombinationIaLi1EiiLNS1K_9ScaleType4KindE0ELNS_15FloatRoundStyleE2EaEENS1_15EpilogueDefaultEEEEEvvEEEEvNT_6ParamsE,"",@"SHT_CUDA_INFO"
	.sectionflags	@""
	.align	4


	//----- nvinfo : EIATTR_CUDA_API_VERSION
	.align		4
        /*0000*/ 	.byte	0x04, 0x37
        /*0002*/ 	.short	(.L_22 - .L_21)
.L_21:
        /*0004*/ 	.word	0x00000082


	//----- nvinfo : EIATTR_KPARAM_INFO
	.align		4
.L_22:
        /*0008*/ 	.byte	0x04, 0x17
        /*000a*/ 	.short	(.L_24 - .L_23)
.L_23:
        /*000c*/ 	.word	0x00000000
        /*0010*/ 	.short	0x0000
        /*0012*/ 	.short	0x0070
        /*0014*/ 	.byte	0x00, 0xf0, 0x01, 0x10


	//----- nvinfo : EIATTR_SPARSE_MMA_MASK
	.align		4
.L_24:
        /*0018*/ 	.byte	0x03, 0x50
        /*001a*/ 	.short	0x0000


	//----- nvinfo : EIATTR_MAXREG_COUNT
	.align		4
        /*001c*/ 	.byte	0x03, 0x1b
        /*001e*/ 	.short	0x00a8


	//----- nvinfo : EIATTR_NUM_BARRIERS
	.align		4
        /*0020*/ 	.byte	0x02, 0x4c
        /*0022*/ 	.byte	0x03
	.zero		1


	//----- nvinfo : EIATTR_EXTERNS
	.align		4
        /*0024*/ 	.byte	0x04, 0x0f
        /*0026*/ 	.short	(.L_26 - .L_25)


	//   ....[0]....
	.align		4
.L_25:
        /*0028*/ 	.word	index@(__assertfail)


	//----- nvinfo : EIATTR_MERCURY_ISA_VERSION
	.align		4
.L_26:
        /*002c*/ 	.byte	0x03, 0x5f
        /*002e*/ 	.short	0x0101


	//----- nvinfo : EIATTR_INT_WARP_WIDE_INSTR_OFFSETS
	.align		4
        /*0030*/ 	.byte	0x04, 0x31
        /*0032*/ 	.short	(.L_28 - .L_27)


	//   ....[0]....
.L_27:
        /*0034*/ 	.word	0x00000420


	//   ....[1]....
        /*0038*/ 	.word	0x00000430


	//   ....[2]....
        /*003c*/ 	.word	0x00000520


	//----- nvinfo : EIATTR_COOP_GROUP_MASK_REGIDS
	.align		4
.L_28:
        /*0040*/ 	.byte	0x04, 0x29
        /*0042*/ 	.short	(.L_30 - .L_29)


	//   ....[0]....
.L_29:
        /*0044*/ 	.word	0xffffffff


	//   ....[1]....
        /*0048*/ 	.word	0xffffffff


	//   ....[2]....
        /*004c*/ 	.word	0xffffffff


	//   ....[3]....
        /*0050*/ 	.word	0xffffffff


	//   ....[4]....
        /*0054*/ 	.word	0xffffffff


	//   ....[5]....
        /*0058*/ 	.word	0xffffffff


	//   ....[6]....
        /*005c*/ 	.word	0xffffffff


	//   ....[7]....
        /*0060*/ 	.word	0xffffffff


	//   ....[8]....
        /*0064*/ 	.word	0x0500000f


	//   ....[9]....
        /*0068*/ 	.word	0x0500000f


	//   ....[10]....
        /*006c*/ 	.word	0x0500000f


	//----- nvinfo : EIATTR_COOP_GROUP_INSTR_OFFSETS
	.align		4
.L_30:
        /*0070*/ 	.byte	0x04, 0x28
        /*0072*/ 	.short	(.L_32 - .L_31)


	//   ....[0]....
.L_31:
        /*0074*/ 	.word	0x00000060


	//   ....[1]....
        /*0078*/ 	.word	0x00000070


	//   ....[2]....
        /*007c*/ 	.word	0x00000130


	//   ....[3]....
        /*0080*/ 	.word	0x00000320


	//   ....[4]....
        /*0084*/ 	.word	0x00001350


	//   ....[5]....
        /*0088*/ 	.word	0x00001ff0


	//   ....[6]....
        /*008c*/ 	.word	0x00003500


	//   ....[7]....
        /*0090*/ 	.word	0x00004810


	//   ....[8]....
        /*0094*/ 	.word	0x0000ac10


	//   ....[9]....
        /*0098*/ 	.word	0x0000acc0


	//   ....[10]....
        /*009c*/ 	.word	0x0000ade0


	//----- nvinfo : EIATTR_REG_RECONFIG
	.align		4
.L_32:
        /*00a0*/ 	.byte	0x01, 0x54
	.zero		2


	//----- nvinfo : EIATTR_SYSCALL_OFFSETS
	.align		4
        /*00a4*/ 	.byte	0x04, 0x46
        /*00a6*/ 	.short	(.L_34 - .L_33)


	//   ....[0]....
.L_33:
        /*00a8*/ 	.word	0x00001460


	//   ....[1]....
        /*00ac*/ 	.word	0x000015a0


	//   ....[2]....
        /*00b0*/ 	.word	0x00001690


	//   ....[3]....
        /*00b4*/ 	.word	0x00009b30


	//   ....[4]....
        /*00b8*/ 	.word	0x00009c60


	//----- nvinfo : EIATTR_MBARRIER_INSTR_OFFSETS
	.align		4
.L_34:
        /*00bc*/ 	.byte	0x04, 0x39
        /*00be*/ 	.short	(.L_36 - .L_35)


	//   ....[0]....
.L_35:
        /*00c0*/ 	.word	0x00000230
        /*00c4*/ 	.word	0x000000ff
        /*00c8*/ 	.word	0x00000000
        /*00cc*/ 	.short	0x0100
        /*00ce*/ 	.byte	0x08
	.zero		1


	//   ....[1]....
        /*00d0*/ 	.word	0x00000240
        /*00d4*/ 	.word	0x000000ff
        /*00d8*/ 	.word	0x00000038
        /*00dc*/ 	.short	0x0100
        /*00de*/ 	.byte	0x08
	.zero		1


	//   ....[2]....
        /*00e0*/ 	.word	0x00000250
        /*00e4*/ 	.word	0x000000ff
        /*00e8*/ 	.word	0x00000008
        /*00ec*/ 	.short	0x0100
        /*00ee*/ 	.byte	0x08
	.zero		1


	//   ....[3]....
        /*00f0*/ 	.word	0x00000260
        /*00f4*/ 	.word	0x000000ff
        /*00f8*/ 	.word	0x00000040
        /*00fc*/ 	.short	0x0100
        /*00fe*/ 	.byte	0x08
	.zero		1


	//   ....[4]....
        /*0100*/ 	.word	0x00000270
        /*0104*/ 	.word	0x000000ff
        /*0108*/ 	.word	0x00000010
        /*010c*/ 	.short	0x0100
        /*010e*/ 	.byte	0x08
	.zero		1


	//   ....[5]....
        /*0110*/ 	.word	0x00000280
        /*0114*/ 	.word	0x000000ff
        /*0118*/ 	.word	0x00000048
        /*011c*/ 	.short	0x0100
        /*011e*/ 	.byte	0x08
	.zero		1


	//   ....[6]....
        /*0120*/ 	.word	0x00000290
        /*0124*/ 	.word	0x000000ff
        /*0128*/ 	.word	0x00000018
        /*012c*/ 	.short	0x0100
        /*012e*/ 	.byte	0x08
	.zero		1


	//   ....[7]....
        /*0130*/ 	.word	0x000002a0
        /*0134*/ 	.word	0x000000ff
        /*0138*/ 	.word	0x00000050
        /*013c*/ 	.short	0x0100
        /*013e*/ 	.byte	0x08
	.zero		1


	//   ....[8]....
        /*0140*/ 	.word	0x000002b0
        /*0144*/ 	.word	0x000000ff
        /*0148*/ 	.word	0x00000020
        /*014c*/ 	.short	0x0100
        /*014e*/ 	.byte	0x08
	.zero		1


	//   ....[9]....
        /*0150*/ 	.word	0x000002c0
        /*0154*/ 	.word	0x000000ff
        /*0158*/ 	.word	0x00000058
        /*015c*/ 	.short	0x0100
        /*015e*/ 	.byte	0x08
	.zero		1


	//   ....[10]....
        /*0160*/ 	.word	0x000002d0
        /*0164*/ 	.word	0x000000ff
        /*0168*/ 	.word	0x00000028
        /*016c*/ 	.short	0x0100
        /*016e*/ 	.byte	0x08
	.zero		1


	//   ....[11]....
        /*0170*/ 	.word	0x000002e0
        /*0174*/ 	.word	0x000000ff
        /*0178*/ 	.word	0x00000060
        /*017c*/ 	.short	0x0100
        /*017e*/ 	.byte	0x08
	.zero		1


	//   ....[12]....
        /*0180*/ 	.word	0x000002f0
        /*0184*/ 	.word	0x000000ff
        /*0188*/ 	.word	0x00000030
        /*018c*/ 	.short	0x0100
        /*018e*/ 	.byte	0x08
	.zero		1


	//   ....[13]....
        /*0190*/ 	.word	0x00000300
        /*0194*/ 	.word	0x000000ff
        /*0198*/ 	.word	0x00000068
        /*019c*/ 	.short	0x0100
        /*019e*/ 	.byte	0x08
	.zero		1


	//   ....[14]....
        /*01a0*/ 	.word	0x000005a0
        /*01a4*/ 	.word	0x000000ff
        /*01a8*/ 	.word	0x00000080
        /*01ac*/ 	.short	0x0100
        /*01ae*/ 	.byte	0x08
	.zero		1


	//   ....[15]....
        /*01b0*/ 	.word	0x00000620
        /*01b4*/ 	.word	0x000000ff
        /*01b8*/ 	.word	0x00000088
        /*01bc*/ 	.short	0x0100
        /*01be*/ 	.byte	0x08
	.zero		1


	//   ....[16]....
        /*01c0*/ 	.word	0x00001740
        /*01c4*/ 	.word	0x00000003
        /*01c8*/ 	.word	0x00000000
        /*01cc*/ 	.short	0x010a
        /*01ce*/ 	.byte	0x3f
	.zero		1


	//   ....[17]....
        /*01d0*/ 	.word	0x00001780
        /*01d4*/ 	.word	0x00000003
        /*01d8*/ 	.word	0x00000000
        /*01dc*/ 	.short	0x010a
        /*01de*/ 	.byte	0x3f
	.zero		1


	//   ....[18]....
        /*01e0*/ 	.word	0x000018b0
        /*01e4*/ 	.word	0x0000000a
        /*01e8*/ 	.word	0x00000000
        /*01ec*/ 	.short	0x010a
        /*01ee*/ 	.byte	0x3f
	.zero		1


	//   ....[19]....
        /*01f0*/ 	.word	0x00002d50
        /*01f4*/ 	.word	0x000000ff
        /*01f8*/ 	.word	0x00000000
        /*01fc*/ 	.short	0x010a
        /*01fe*/ 	.byte	0x04
	.zero		1


	//   ....[20]....
        /*0200*/ 	.word	0x000039b0
        /*0204*/ 	.word	0x00000016
        /*0208*/ 	.word	0x00000000
        /*020c*/ 	.short	0x010a
        /*020e*/ 	.byte	0x3f
	.zero		1


	//   ....[21]....
        /*0210*/ 	.word	0x00003ee0
        /*0214*/ 	.word	0x000000ff
        /*0218*/ 	.word	0x00000000
        /*021c*/ 	.short	0x0101
        /*021e*/ 	.byte	0x05
	.zero		1


	//   ....[22]....
        /*0220*/ 	.word	0x000041c0
        /*0224*/ 	.word	0x00000016
        /*0228*/ 	.word	0x00000000
        /*022c*/ 	.short	0x010a
        /*022e*/ 	.byte	0x3f
	.zero		1


	//   ....[23]....
        /*0230*/ 	.word	0x00005340
        /*0234*/ 	.word	0x000000ff
        /*0238*/ 	.word	0x00000000
        /*023c*/ 	.short	0x0101
        /*023e*/ 	.byte	0x04
	.zero		1


	//   ....[24]....
        /*0240*/ 	.word	0x000056d0
        /*0244*/ 	.word	0x000000ff
        /*0248*/ 	.word	0x00000000
        /*024c*/ 	.short	0x0101
        /*024e*/ 	.byte	0x04
	.zero		1


	//   ....[25]....
        /*0250*/ 	.word	0x00009d30
        /*0254*/ 	.word	0x00000008
        /*0258*/ 	.word	0x00000038
        /*025c*/ 	.short	0x010a
        /*025e*/ 	.byte	0x3f
	.zero		1


	//   ....[26]....
        /*0260*/ 	.word	0x0000a110
        /*0264*/ 	.word	0x00000006
        /*0268*/ 	.word	0x00000088
        /*026c*/ 	.short	0x0101
        /*026e*/ 	.byte	0x3f
	.zero		1


	//   ....[27]....
        /*0270*/ 	.word	0x0000a810
        /*0274*/ 	.word	0x00000005
        /*0278*/ 	.word	0x00000000
        /*027c*/ 	.short	0x010a
        /*027e*/ 	.byte	0x3f
	.zero		1


	//   ....[28]....
        /*0280*/ 	.word	0x0000a890
        /*0284*/ 	.word	0x00000007
        /*0288*/ 	.word	0x00000000
        /*028c*/ 	.short	0x010a
        /*028e*/ 	.byte	0x3f
	.zero		1


	//   ....[29]....
        /*0290*/ 	.word	0x0000a920
        /*0294*/ 	.word	0x00000006
        /*0298*/ 	.word	0x00000000
        /*029c*/ 	.short	0x010a
        /*029e*/ 	.byte	0x3f
	.zero		1


	//   ....[30]....
        /*02a0*/ 	.word	0x0000a9b0
        /*02a4*/ 	.word	0x00000009
        /*02a8*/ 	.word	0x00000000
        /*02ac*/ 	.short	0x010a
        /*02ae*/ 	.byte	0x3f
	.zero		1


	//   ....[31]....
        /*02b0*/ 	.word	0x0000aa40
        /*02b4*/ 	.word	0x00000008
        /*02b8*/ 	.word	0x00000000
        /*02bc*/ 	.short	0x010a
        /*02be*/ 	.byte	0x3f
	.zero		1


	//   ....[32]....
        /*02c0*/ 	.word	0x0000aad0
        /*02c4*/ 	.word	0x0000000b
        /*02c8*/ 	.word	0x00000000
        /*02cc*/ 	.short	0x010a
        /*02ce*/ 	.byte	0x3f
	.zero		1


	//   ....[33]....
        /*02d0*/ 	.word	0x0000ab60
        /*02d4*/ 	.word	0x00000003
        /*02d8*/ 	.word	0x00000000
        /*02dc*/ 	.short	0x010a
        /*02de*/ 	.byte	0x3f
	.zero		1


	//   ....[34]....
        /*02e0*/ 	.word	0x0000ac40
        /*02e4*/ 	.word	0x00000003
        /*02e8*/ 	.word	0x00000000
        /*02ec*/ 	.short	0x010a
        /*02ee*/ 	.byte	0x3f
	.zero		1


	//   ....[35]....
        /*02f0*/ 	.word	0x0000ad10
        /*02f4*/ 	.word	0x00000009
        /*02f8*/ 	.word	0x00000000
        /*02fc*/ 	.short	0x010a
        /*02fe*/ 	.byte	0x3f
	.zero		1


	//   ....[36]....
        /*0300*/ 	.word	0x0000ad60
        /*0304*/ 	.word	0x00000016
        /*0308*/ 	.word	0x00000000
        /*030c*/ 	.short	0x010a
        /*030e*/ 	.byte	0x3f
	.zero		1


	//   ....[37]....
        /*0310*/ 	.word	0x0000aea0
        /*0314*/ 	.word	0x00000008
        /*0318*/ 	.word	0x00000038
        /*031c*/ 	.short	0x010a
        /*031e*/ 	.byte	0x3f
	.zero		1


	//   ....[38]....
        /*0320*/ 	.word	0x0000af70
        /*0324*/ 	.word	0x00000005
        /*0328*/ 	.word	0x00000000
        /*032c*/ 	.short	0x010a
        /*032e*/ 	.byte	0x3f
	.zero		1


	//   ....[39]....
        /*0330*/ 	.word	0x0000afc0
        /*0334*/ 	.word	0x00000007
        /*0338*/ 	.word	0x00000000
        /*033c*/ 	.short	0x010a
        /*033e*/ 	.byte	0x3f
	.zero		1


	//   ....[40]....
        /*0340*/ 	.word	0x0000b010
        /*0344*/ 	.word	0x00000006
        /*0348*/ 	.word	0x00000000
        /*034c*/ 	.short	0x010a
        /*034e*/ 	.byte	0x3f
	.zero		1


	//   ....[41]....
        /*0350*/ 	.word	0x0000b060
        /*0354*/ 	.word	0x00000009
        /*0358*/ 	.word	0x00000000
        /*035c*/ 	.short	0x010a
        /*035e*/ 	.byte	0x3f
	.zero		1


	//   ....[42]....
        /*0360*/ 	.word	0x0000b0b0
        /*0364*/ 	.word	0x00000008
        /*0368*/ 	.word	0x00000000
        /*036c*/ 	.short	0x010a
        /*036e*/ 	.byte	0x3f
	.zero		1


	//   ....[43]....
        /*0370*/ 	.word	0x0000b100
        /*0374*/ 	.word	0x0000000b
        /*0378*/ 	.word	0x00000000
        /*037c*/ 	.short	0x010a
        /*037e*/ 	.byte	0x3f
	.zero		1


	//----- nvinfo : EIATTR_NUM_MBARRIERS
	.align		4
.L_36:
        /*0380*/ 	.byte	0x03, 0x38
        /*0382*/ 	.short	0x0010


	//----- nvinfo : EIATTR_EXIT_INSTR_OFFSETS
	.align		4
        /*0384*/ 	.byte	0x04, 0x1c
        /*0386*/ 	.short	(.L_38 - .L_37)


	//   ....[0]....
.L_37:
        /*0388*/ 	.word	0x000006c0


	//   ....[1]....
        /*038c*/ 	.word	0x00000f80


	//   ....[2]....
        /*0390*/ 	.word	0x00009190


	//   ....[3]....
        /*0394*/ 	.word	0x000097b0


	//   ....[4]....
        /*0398*/ 	.word	0x0000abb0


	//----- nvinfo : EIATTR_MAX_THREADS
	.align		4
.L_38:
        /*039c*/ 	.byte	0x04, 0x05
        /*039e*/ 	.short	(.L_40 - .L_39)
.L_39:
        /*03a0*/ 	.word	0x00000180
        /*03a4*/ 	.word	0x00000001
        /*03a8*/ 	.word	0x00000001


	//----- nvinfo : EIATTR_CRS_STACK_SIZE
	.align		4
.L_40:
        /*03ac*/ 	.byte	0x04, 0x1e
        /*03ae*/ 	.short	(.L_42 - .L_41)
.L_41:
        /*03b0*/ 	.word	0x00000000


	//----- nvinfo : EIATTR_CBANK_PARAM_SIZE
	.align		4
.L_42:
        /*03b4*/ 	.byte	0x03, 0x19
        /*03b6*/ 	.short	0x0470


	//----- nvinfo : EIATTR_PARAM_CBANK
	.align		4
        /*03b8*/ 	.byte	0x04, 0x0a
        /*03ba*/ 	.short	(.L_44 - .L_43)
	.align		4
.L_43:
        /*03bc*/ 	.word	index@(.nv.constant0._ZN7cutlass13device_kernelINS_4gemm6kernel13GemmUniversalIN4cute5tupleIJiiiiEEENS1_10collective13CollectiveMmaINS1_39MainloopSm90TmaGmmaRmemAWarpSpecializedILi7ENS5_IJNS4_1CILi1EEESB_SB_EEENS1_35KernelTmaWarpSpecializedCooperativeEEENS5_IJNSA_ILi128EEESF_SF_EEEaNS5_IJSB_llEEEaSH_NS4_8TiledMMAINS4_8MMA_AtomIJNS4_4SM904GMMA27MMA_64x128x32_S32S8S8_RS_TNEEEENS4_6LayoutINS5_IJNSA_ILi2EEESB_SB_EEENS5_IJSB_NSA_ILi0EEESR_EEEEENS5_IJNS4_10UnderscoreESU_SU_EEEEENS4_13SM90_TMA_LOADENS4_14ComposedLayoutINS4_7SwizzleILi3ELi4ELi3EEENS4_18smem_ptr_flag_bitsILi8EEENSO_INS5_IJSF_NSA_ILi8EEEEEENS5_IJSB_SF_EEEEEEENS4_9Copy_AtomIJNS4_39AutoVectorizingCopyWithAssumedAlignmentILi128EEEaEEENS4_8identityESX_S17_vS1C_EENS_8epilogue10collective6detail29Sm90TmaWarpSpecializedAdapterINS1F_15DefaultEpilogueIaNS5_IJlSB_lEEES1J_NS1E_6thread17LinearCombinationIaLi1EiiLNS1K_9ScaleType4KindE0ELNS_15FloatRoundStyleE2EaEENS1_15EpilogueDefaultEEEEEvvEEEEvNT_6ParamsE)
        /*03c0*/ 	.short	0x0210
        /*03c2*/ 	.short	0x0470


	//----- nvinfo : EIATTR_SW_WAR
	.align		4
.L_44:
        /*03c4*/ 	.byte	0x04, 0x36
        /*03c6*/ 	.short	(.L_46 - .L_45)
.L_45:
        /*03c8*/ 	.word	0x00000008
.L_46:


//--------------------- .nv.callgraph             --------------------------
	.section	.nv.callgraph,"",@"SHT_CUDA_CALLGRAPH"
	.align	4
	.sectionentsize	8
	.align		4
        /*0000*/ 	.word	0x00000000
	.align		4
        /*0004*/ 	.word	0xffffffff
	.align		4
        /*0008*/ 	.word	index@(_ZN7cutlass13device_kernelINS_4gemm6kernel13GemmUniversalIN4cute5tupleIJiiiiEEENS1_10collective13CollectiveMmaINS1_39MainloopSm90TmaGmmaRmemAWarpSpecializedILi7ENS5_IJNS4_1CILi1EEESB_SB_EEENS1_35KernelTmaWarpSpecializedCooperativeEEENS5_IJNSA_ILi128EEESF_SF_EEEaNS5_IJSB_llEEEaSH_NS4_8TiledMMAINS4_8MMA_AtomIJNS4_4SM904GMMA27MMA_64x128x32_S32S8S8_RS_TNEEEENS4_6LayoutINS5_IJNSA_ILi2EEESB_SB_EEENS5_IJSB_NSA_ILi0EEESR_EEEEENS5_IJNS4_10UnderscoreESU_SU_EEEEENS4_13SM90_TMA_LOADENS4_14ComposedLayoutINS4_7SwizzleILi3ELi4ELi3EEENS4_18smem_ptr_flag_bitsILi8EEENSO_INS5_IJSF_NSA_ILi8EEEEEENS5_IJSB_SF_EEEEEEENS4_9Copy_AtomIJNS4_39AutoVectorizingCopyWithAssumedAlignmentILi128EEEaEEENS4_8identityESX_S17_vS1C_EENS_8epilogue10collective6detail29Sm90TmaWarpSpecializedAdapterINS1F_15DefaultEpilogueIaNS5_IJlSB_lEEES1J_NS1E_6thread17LinearCombinationIaLi1EiiLNS1K_9ScaleType4KindE0ELNS_15FloatRoundStyleE2EaEENS1_15EpilogueDefaultEEEEEvvEEEEvNT_6ParamsE)
	.align		4
        /*000c*/ 	.word	index@(__assertfail)
	.align		4
        /*0010*/ 	.word	0x00000000
	.align		4
        /*0014*/ 	.word	0xfffffffe
	.align		4
        /*0018*/ 	.word	0x00000000
	.align		4
        /*001c*/ 	.word	0xfffffffd
	.align		4
        /*0020*/ 	.word	0x00000000
	.align		4
        /*0024*/ 	.word	0xfffffffc


//--------------------- .nv.constant4             --------------------------
	.section	.nv.constant4,"a",@progbits
	.align	8
	.align		8
.nv.constant4:
        /*0000*/ 	.dword	__assertfail
	.align		8
        /*0008*/ 	.dword	__unnamed_1
	.align		8
        /*0010*/ 	.dword	__unnamed_2
	.align		8
        /*0018*/ 	.dword	_ZN40_INTERNAL_2a927e21_4_k_cu_cba43af0_319634cuda3std3__45__cpo5beginE
	.align		8
        /*0020*/ 	.dword	_ZN40_INTERNAL_2a927e21_4_k_cu_cba43af0_319634cuda3std3__45__cpo3endE
	.align		8
        /*0028*/ 	.dword	_ZN40_INTERNAL_2a927e21_4_k_cu_cba43af0_319634cuda3std3__45__cpo6cbeginE
	.align		8
        /*0030*/ 	.dword	_ZN40_INTERNAL_2a927e21_4_k_cu_cba43af0_319634cuda3std3__45__cpo4cendE
	.align		8
        /*0038*/ 	.dword	_ZN40_INTERNAL_2a927e21_4_k_cu_cba43af0_319634cuda3std3__442_GLOBAL__N__2a927e21_4_k_cu_cba43af0_319636ignoreE
	.align		8
        /*0040*/ 	.dword	_ZN40_INTERNAL_2a927e21_4_k_cu_cba43af0_319634cuda3std3__419piecewise_constructE
	.align		8
        /*0048*/ 	.dword	_ZN40_INTERNAL_2a927e21_4_k_cu_cba43af0_319634cuda3std3__48in_placeE
	.align		8
        /*0050*/ 	.dword	_ZN40_INTERNAL_2a927e21_4_k_cu_cba43af0_319634cuda3std6ranges3__45__cpo4swapE
	.align		8
        /*0058*/ 	.dword	_ZN40_INTERNAL_2a927e21_4_k_cu_cba43af0_319634cuda3std6ranges3__45__cpo9iter_moveE
	.align		8
        /*0060*/ 	.dword	_ZN40_INTERNAL_2a927e21_4_k_cu_cba43af0_319634cute7productE
	.align		8
        /*0068*/ 	.dword	_ZN40_INTERNAL_2a927e21_4_k_cu_cba43af0_319634cute1_E
	.align		8
        /*0070*/ 	.dword	$str$24
	.align		8
        /*0078*/ 	.dword	$str$25


//--------------------- .text._ZN7cutlass13device_kernelINS_4gemm6kernel13GemmUniversalIN4cute5tupleIJiiiiEEENS1_10collective13CollectiveMmaINS1_39MainloopSm90TmaGmmaRmemAWarpSpecializedILi7ENS5_IJNS4_1CILi1EEESB_SB_EEENS1_35KernelTmaWarpSpecializedCooperativeEEENS5_IJNSA_ILi128EEESF_SF_EEEaNS5_IJSB_llEEEaSH_NS4_8TiledMMAINS4_8MMA_AtomIJNS4_4SM904GMMA27MMA_64x128x32_S32S8S8_RS_TNEEEENS4_6LayoutINS5_IJNSA_ILi2EEESB_SB_EEENS5_IJSB_NSA_ILi0EEESR_EEEEENS5_IJNS4_10UnderscoreESU_SU_EEEEENS4_13SM90_TMA_LOADENS4_14ComposedLayoutINS4_7SwizzleILi3ELi4ELi3EEENS4_18smem_ptr_flag_bitsILi8EEENSO_INS5_IJSF_NSA_ILi8EEEEEENS5_IJSB_SF_EEEEEEENS4_9Copy_AtomIJNS4_39AutoVectorizingCopyWithAssumedAlignmentILi128EEEaEEENS4_8identityESX_S17_vS1C_EENS_8epilogue10collective6detail29Sm90TmaWarpSpecializedAdapterINS1F_15DefaultEpilogueIaNS5_IJlSB_lEEES1J_NS1E_6thread17LinearCombinationIaLi1EiiLNS1K_9ScaleType4KindE0ELNS_15FloatRoundStyleE2EaEENS1_15EpilogueDefaultEEEEEvvEEEEvNT_6ParamsE --------------------------
	.section	.text._ZN7cutlass13device_kernelINS_4gemm6kernel13GemmUniversalIN4cute5tupleIJiiiiEEENS1_10collective13CollectiveMmaINS1_39MainloopSm90TmaGmmaRmemAWarpSpecializedILi7ENS5_IJNS4_1CILi1EEESB_SB_EEENS1_35KernelTmaWarpSpecializedCooperativeEEENS5_IJNSA_ILi128EEESF_SF_EEEaNS5_IJSB_llEEEaSH_NS4_8TiledMMAINS4_8MMA_AtomIJNS4_4SM904GMMA27MMA_64x128x32_S32S8S8_RS_TNEEEENS4_6LayoutINS5_IJNSA_ILi2EEESB_SB_EEENS5_IJSB_NSA_ILi0EEESR_EEEEENS5_IJNS4_10UnderscoreESU_SU_EEEEENS4_13SM90_TMA_LOADENS4_14ComposedLayoutINS4_7SwizzleILi3ELi4ELi3EEENS4_18smem_ptr_flag_bitsILi8EEENSO_INS5_IJSF_NSA_ILi8EEEEEENS5_IJSB_SF_EEEEEEENS4_9Copy_AtomIJNS4_39AutoVectorizingCopyWithAssumedAlignmentILi128EEEaEEENS4_8identityESX_S17_vS1C_EENS_8epilogue10collective6detail29Sm90TmaWarpSpecializedAdapterINS1F_15DefaultEpilogueIaNS5_IJlSB_lEEES1J_NS1E_6thread17LinearCombinationIaLi1EiiLNS1K_9ScaleType4KindE0ELNS_15FloatRoundStyleE2EaEENS1_15EpilogueDefaultEEEEEvvEEEEvNT_6ParamsE,"ax",@progbits
	.align	128
.text._ZN7cutlass13device_kernelINS_4gemm6kernel13GemmUniversalIN4cute5tupleIJiiiiEEENS1_10collective13CollectiveMmaINS1_39MainloopSm90TmaGmmaRmemAWarpSpecializedILi7ENS5_IJNS4_1CILi1EEESB_SB_EEENS1_35KernelTmaWarpSpecializedCooperativeEEENS5_IJNSA_ILi128EEESF_SF_EEEaNS5_IJSB_llEEEaSH_NS4_8TiledMMAINS4_8MMA_AtomIJNS4_4SM904GMMA27MMA_64x128x32_S32S8S8_RS_TNEEEENS4_6LayoutINS5_IJNSA_ILi2EEESB_SB_EEENS5_IJSB_NSA_ILi0EEESR_EEEEENS5_IJNS4_10UnderscoreESU_SU_EEEEENS4_13SM90_TMA_LOADENS4_14ComposedLayoutINS4_7SwizzleILi3ELi4ELi3EEENS4_18smem_ptr_flag_bitsILi8EEENSO_INS5_IJSF_NSA_ILi8EEEEEENS5_IJSB_SF_EEEEEEENS4_9Copy_AtomIJNS4_39AutoVectorizingCopyWithAssumedAlignmentILi128EEEaEEENS4_8identityESX_S17_vS1C_EENS_8epilogue10collective6detail29Sm90TmaWarpSpecializedAdapterINS1F_15DefaultEpilogueIaNS5_IJlSB_lEEES1J_NS1E_6thread17LinearCombinationIaLi1EiiLNS1K_9ScaleType4KindE0ELNS_15FloatRoundStyleE2EaEENS1_15EpilogueDefaultEEEEEvvEEEEvNT_6ParamsE:
        .type           _ZN7cutlass13device_kernelINS_4gemm6kernel13GemmUniversalIN4cute5tupleIJiiiiEEENS1_10collective13CollectiveMmaINS1_39MainloopSm90TmaGmmaRmemAWarpSpecializedILi7ENS5_IJNS4_1CILi1EEESB_SB_EEENS1_35KernelTmaWarpSpecializedCooperativeEEENS5_IJNSA_ILi128EEESF_SF_EEEaNS5_IJSB_llEEEaSH_NS4_8TiledMMAINS4_8MMA_AtomIJNS4_4SM904GMMA27MMA_64x128x32_S32S8S8_RS_TNEEEENS4_6LayoutINS5_IJNSA_ILi2EEESB_SB_EEENS5_IJSB_NSA_ILi0EEESR_EEEEENS5_IJNS4_10UnderscoreESU_SU_EEEEENS4_13SM90_TMA_LOADENS4_14ComposedLayoutINS4_7SwizzleILi3ELi4ELi3EEENS4_18smem_ptr_flag_bitsILi8EEENSO_INS5_IJSF_NSA_ILi8EEEEEENS5_IJSB_SF_EEEEEEENS4_9Copy_AtomIJNS4_39AutoVectorizingCopyWithAssumedAlignmentILi128EEEaEEENS4_8identityESX_S17_vS1C_EENS_8epilogue10collective6detail29Sm90TmaWarpSpecializedAdapterINS1F_15DefaultEpilogueIaNS5_IJlSB_lEEES1J_NS1E_6thread17LinearCombinationIaLi1EiiLNS1K_9ScaleType4KindE0ELNS_15FloatRoundStyleE2EaEENS1_15EpilogueDefaultEEEEEvvEEEEvNT_6ParamsE,@function
        .size           _ZN7cutlass13device_kernelINS_4gemm6kernel13GemmUniversalIN4cute5tupleIJiiiiEEENS1_10collective13CollectiveMmaINS1_39MainloopSm90TmaGmmaRmemAWarpSpecializedILi7ENS5_IJNS4_1CILi1EEESB_SB_EEENS1_35KernelTmaWarpSpecializedCooperativeEEENS5_IJNSA_ILi128EEESF_SF_EEEaNS5_IJSB_llEEEaSH_NS4_8TiledMMAINS4_8MMA_AtomIJNS4_4SM904GMMA27MMA_64x128x32_S32S8S8_RS_TNEEEENS4_6LayoutINS5_IJNSA_ILi2EEESB_SB_EEENS5_IJSB_NSA_ILi0EEESR_EEEEENS5_IJNS4_10UnderscoreESU_SU_EEEEENS4_13SM90_TMA_LOADENS4_14ComposedLayoutINS4_7SwizzleILi3ELi4ELi3EEENS4_18smem_ptr_flag_bitsILi8EEENSO_INS5_IJSF_NSA_ILi8EEEEEENS5_IJSB_SF_EEEEEEENS4_9Copy_AtomIJNS4_39AutoVectorizingCopyWithAssumedAlignmentILi128EEEaEEENS4_8identityESX_S17_vS1C_EENS_8epilogue10collective6detail29Sm90TmaWarpSpecializedAdapterINS1F_15DefaultEpilogueIaNS5_IJlSB_lEEES1J_NS1E_6thread17LinearCombinationIaLi1EiiLNS1K_9ScaleType4KindE0ELNS_15FloatRoundStyleE2EaEENS1_15EpilogueDefaultEEEEEvvEEEEvNT_6ParamsE,(.L_x_231 - _ZN7cutlass13device_kernelINS_4gemm6kernel13GemmUniversalIN4cute5tupleIJiiiiEEENS1_10collective13CollectiveMmaINS1_39MainloopSm90TmaGmmaRmemAWarpSpecializedILi7ENS5_IJNS4_1CILi1EEESB_SB_EEENS1_35KernelTmaWarpSpecializedCooperativeEEENS5_IJNSA_ILi128EEESF_SF_EEEaNS5_IJSB_llEEEaSH_NS4_8TiledMMAINS4_8MMA_AtomIJNS4_4SM904GMMA27MMA_64x128x32_S32S8S8_RS_TNEEEENS4_6LayoutINS5_IJNSA_ILi2EEESB_SB_EEENS5_IJSB_NSA_ILi0EEESR_EEEEENS5_IJNS4_10UnderscoreESU_SU_EEEEENS4_13SM90_TMA_LOADENS4_14ComposedLayoutINS4_7SwizzleILi3ELi4ELi3EEENS4_18smem_ptr_flag_bitsILi8EEENSO_INS5_IJSF_NSA_ILi8EEEEEENS5_IJSB_SF_EEEEEEENS4_9Copy_AtomIJNS4_39AutoVectorizingCopyWithAssumedAlignmentILi128EEEaEEENS4_8identityESX_S17_vS1C_EENS_8epilogue10collective6detail29Sm90TmaWarpSpecializedAdapterINS1F_15DefaultEpilogueIaNS5_IJlSB_lEEES1J_NS1E_6thread17LinearCombinationIaLi1EiiLNS1K_9ScaleType4KindE0ELNS_15FloatRoundStyleE2EaEENS1_15EpilogueDefaultEEEEEvvEEEEvNT_6ParamsE)
        .other          _ZN7cutlass13device_kernelINS_4gemm6kernel13GemmUniversalIN4cute5tupleIJiiiiEEENS1_10collective13CollectiveMmaINS1_39MainloopSm90TmaGmmaRmemAWarpSpecializedILi7ENS5_IJNS4_1CILi1EEESB_SB_EEENS1_35KernelTmaWarpSpecializedCooperativeEEENS5_IJNSA_ILi128EEESF_SF_EEEaNS5_IJSB_llEEEaSH_NS4_8TiledMMAINS4_8MMA_AtomIJNS4_4SM904GMMA27MMA_64x128x32_S32S8S8_RS_TNEEEENS4_6LayoutINS5_IJNSA_ILi2EEESB_SB_EEENS5_IJSB_NSA_ILi0EEESR_EEEEENS5_IJNS4_10UnderscoreESU_SU_EEEEENS4_13SM90_TMA_LOADENS4_14ComposedLayoutINS4_7SwizzleILi3ELi4ELi3EEENS4_18smem_ptr_flag_bitsILi8EEENSO_INS5_IJSF_NSA_ILi8EEEEEENS5_IJSB_SF_EEEEEEENS4_9Copy_AtomIJNS4_39AutoVectorizingCopyWithAssumedAlignmentILi128EEEaEEENS4_8identityESX_S17_vS1C_EENS_8epilogue10collective6detail29Sm90TmaWarpSpecializedAdapterINS1F_15DefaultEpilogueIaNS5_IJlSB_lEEES1J_NS1E_6thread17LinearCombinationIaLi1EiiLNS1K_9ScaleType4KindE0ELNS_15FloatRoundStyleE2EaEENS1_15EpilogueDefaultEEEEEvvEEEEvNT_6ParamsE,@"STO_CUDA_ENTRY STV_DEFAULT"
_ZN7cutlass13device_kernelINS_4gemm6kernel13GemmUniversalIN4cute5tupleIJiiiiEEENS1_10collective13CollectiveMmaINS1_39MainloopSm90TmaGmmaRmemAWarpSpecializedILi7ENS5_IJNS4_1CILi1EEESB_SB_EEENS1_35KernelTmaWarpSpecializedCooperativeEEENS5_IJNSA_ILi128EEESF_SF_EEEaNS5_IJSB_llEEEaSH_NS4_8TiledMMAINS4_8MMA_AtomIJNS4_4SM904GMMA27MMA_64x128x32_S32S8S8_RS_TNEEEENS4_6LayoutINS5_IJNSA_ILi2EEESB_SB_EEENS5_IJSB_NSA_ILi0EEESR_EEEEENS5_IJNS4_10UnderscoreESU_SU_EEEEENS4_13SM90_TMA_LOADENS4_14ComposedLayoutINS4_7SwizzleILi3ELi4ELi3EEENS4_18smem_ptr_flag_bitsILi8EEENSO_INS5_IJSF_NSA_ILi8EEEEEENS5_IJSB_SF_EEEEEEENS4_9Copy_AtomIJNS4_39AutoVectorizingCopyWithAssumedAlignmentILi128EEEaEEENS4_8identityESX_S17_vS1C_EENS_8epilogue10collective6detail29Sm90TmaWarpSpecializedAdapterINS1F_15DefaultEpilogueIaNS5_IJlSB_lEEES1J_NS1E_6thread17LinearCombinationIaLi1EiiLNS1K_9ScaleType4KindE0ELNS_15FloatRoundStyleE2EaEENS1_15EpilogueDefaultEEEEEvvEEEEvNT_6ParamsE:
[----:B------:R-:W0:Y:S01]  /*0000*/  LDC R1, c[0x0][0x28] ;  /* 0x00000a00ff017b82 */ /* 0x000e220000000800 */
[----:B------:R-:W1:Y:S01]  /*0010*/  S2R R0, SR_TID.X ;  /* 0x0000000000007919 */ /* 0x000e620000002100 */
[----:B------:R-:W-:Y:S01]  /*0020*/  ELECT P0, URZ, PT ;  /* 0x00000000003f782f */ /* 0x000fe20003800000 */
[----:B------:R-:W-:Y:S01]  /*0030*/  BSSY B0, `(.L_x_0) ;  /* 0x000000f000007945 */ /* 0x000fe20003800000 */
[--C-:B-1----:R-:W-:Y:S02]  /*0040*/  SHF.R.U32.HI R3, RZ, 0x5, R0.reuse ;  /* 0x00000005ff037819 */ /* 0x102fe40000011600 */
[----:B------:R-:W-:-:S03]  /*0050*/  SHF.R.U32.HI R7, RZ, 0x7, R0 ;  /* 0x00000007ff077819 */ /* 0x000fc60000011600 */
[----:B------:R-:W1:Y:S04]  /*0060*/  SHFL.IDX PT, R5, R3, RZ, 0x1f ;  /* 0x00001fff03057589 */ /* 0x000e6800000e0000 */
[----:B------:R2:W3:Y:S01]  /*0070*/  SHFL.IDX PT, R11, R7, RZ, 0x1f ;  /* 0x00001fff070b7589 */ /* 0x0004e200000e0000 */
[----:B-1----:R-:W-:-:S13]  /*0080*/  ISETP.NE.OR P0, PT, R5, RZ, !P0 ;  /* 0x000000ff0500720c */ /* 0x002fda0004705670 */
[----:B0-23--:R-:W-:Y:S05]  /*0090*/  @P0 BRA `(.L_x_1) ;  /* 0x0000000000200947 */ /* 0x00dfea0003800000 */
[----:B------:R-:W-:Y:S02]  /*00a0*/  ULDC.64 UR4, c[0x0][0x198] ;  /* 0x0000660000047ab9 */ /* 0x000fe40000000a00 */
[----:B------:R-:W-:Y:S02]  /*00b0*/  UIADD3 UR6, UP0, UR4, 0xf0, URZ ;  /* 0x000000f004067890 */ /* 0x000fe4000ff1e03f */
[----:B------:R-:W-:Y:S02]  /*00c0*/  UIADD3 UR4, UP1, UR4, 0x1f0, URZ ;  /* 0x000001f004047890 */ /* 0x000fe4000ff3e03f */
[----:B------:R-:W-:Y:S02]  /*00d0*/  UIADD3.X UR7, URZ, UR5, URZ, UP0, !UPT ;  /* 0x000000053f077290 */ /* 0x000fe400087fe43f */
[----:B------:R-:W-:-:S07]  /*00e0*/  UIADD3.X UR5, URZ, UR5, URZ, UP1, !UPT ;  /* 0x000000053f057290 */ /* 0x000fce0008ffe43f */
[----:B------:R0:W-:Y:S02]  /*00f0*/  UTMACCTL.PF [UR6] ;  /* 0x00000000060079b9 */ /* 0x0001e40008040000 */
[----:B------:R0:W-:Y:S02]  /*0100*/  UTMACCTL.PF [UR4] ;  /* 0x00000000040079b9 */ /* 0x0001e40008040000 */
[----:B0-----:R-:W-:Y:S01]  /*0110*/  NOP ;  /* 0x0000000000007918 */ /* 0x001fe20000000000 */
.L_x_1:
[----:B------:R-:W-:Y:S05]  /*0120*/  BSYNC B0 ;  /* 0x0000000000007941 */ /* 0x000fea0003800000 */
.L_x_0:
[----:B------:R-:W0:Y:S02]  /*0130*/  SHFL.IDX PT, R2, R3, RZ, 0x1f ;  /* 0x00001fff03027589 */ /* 0x000e2400000e0000 */
[----:B0-----:R-:W-:-:S13]  /*0140*/  ISETP.NE.AND P0, PT, R2, RZ, PT ;  /* 0x000000ff0200720c */ /* 0x001fda0003f05270 */
[----:B------:R-:W-:Y:S05]  /*0150*/  @P0 BRA `(.L_x_2) ;  /* 0x0000000000700947 */ /* 0x000fea0003800000 */
[----:B------:R-:W0:Y:S01]  /*0160*/  S2UR UR8, SR_CgaCtaId ;  /* 0x00000000000879c3 */ /* 0x000e220000008800 */
[----:B------:R-:W-:Y:S01]  /*0170*/  UMOV UR4, 0x400 ;  /* 0x0000040000047882 */ /* 0x000fe20000000000 */
[----:B------:R-:W-:Y:S01]  /*0180*/  UMOV UR5, 0x1 ;  /* 0x0000000100057882 */ /* 0x000fe20000000000 */
[----:B------:R-:W-:Y:S01]  /*0190*/  UMOV UR6, 0x100 ;  /* 0x0000010000067882 */ /* 0x000fe20000000000 */
[----:B------:R-:W-:Y:S01]  /*01a0*/  ELECT P0, URZ, PT ;  /* 0x00000000003f782f */ /* 0x000fe20003800000 */
[----:B------:R-:W-:-:S04]  /*01b0*/  UIADD3 UR6, -UR6, 0x100000, URZ ;  /* 0x0010000006067890 */ /* 0x000fc8000fffe13f */
[----:B------:R-:W-:Y:S02]  /*01c0*/  USHF.L.U32 UR7, UR6, 0xb, URZ ;  /* 0x0000000b06077899 */ /* 0x000fe4000800063f */
[----:B------:R-:W-:Y:S02]  /*01d0*/  USHF.L.U32 UR6, UR6, 0x1, URZ ;  /* 0x0000000106067899 */ /* 0x000fe4000800063f */
[----:B0-----:R-:W-:Y:S02]  /*01e0*/  ULEA UR8, UR8, UR4, 0x18 ;  /* 0x0000000408087291 */ /* 0x001fe4000f8ec03f */
[----:B------:R-:W-:-:S04]  /*01f0*/  UIADD3 UR4, -UR5, 0x100000, URZ ;  /* 0x0010000005047890 */ /* 0x000fc8000fffe13f */
[----:B------:R-:W-:Y:S02]  /*0200*/  USHF.L.U32 UR5, UR4, 0xb, URZ ;  /* 0x0000000b04057899 */ /* 0x000fe4000800063f */
[----:B------:R-:W-:Y:S01]  /*0210*/  USHF.L.U32 UR4, UR4, 0x1, URZ ;  /* 0x0000000104047899 */ /* 0x000fe2000800063f */
[----:B------:R-:W0:Y:S11]  /*0220*/  FENCE.VIEW.ASYNC.S ;  /* 0x00000000000073c6 */ /* 0x000e360000000000 */
[----:B0-----:R0:W1:Y:S01]  /*0230*/  SYNCS.EXCH.64 URZ, [UR8], UR4 ;  /* 0x00000004083f75b2 */ /* 0x0010620008000100 */
[----:B------:R0:W2:Y:S01]  /*0240*/  SYNCS.EXCH.64 URZ, [UR8+0x38], UR6 ;  /* 0x00003806083f75b2 */ /* 0x0000a20008000100 */
[----:B------:R0:W3:Y:S01]  /*0250*/  SYNCS.EXCH.64 URZ, [UR8+0x8], UR4 ;  /* 0x00000804083f75b2 */ /* 0x0000e20008000100 */
[----:B------:R0:W4:Y:S01]  /*0260*/  SYNCS.EXCH.64 URZ, [UR8+0x40], UR6 ;  /* 0x00004006083f75b2 */ /* 0x0001220008000100 */
[----:B------:R0:W0:Y:S01]  /*0270*/  SYNCS.EXCH.64 URZ, [UR8+0x10], UR4 ;  /* 0x00001004083f75b2 */ /* 0x0000220008000100 */
        /* <DEDUP_REMOVED lines=9> */
[----:B------:R-:W-:Y:S01]  /*0310*/  NOP ;  /* 0x0000000000007918 */ /* 0x000fe20000000000 */
.L_x_2:
[----:B------:R-:W5:Y:S01]  /*0320*/  SHFL.IDX PT, R3, R3, RZ, 0x1f ;  /* 0x00001fff03037589 */ /* 0x000f6200000e0000 */
[----:B------:R-:W-:Y:S01]  /*0330*/  ELECT P0, URZ, PT ;  /* 0x00000000003f782f */ /* 0x000fe20003800000 */
[----:B------:R-:W1:Y:S01]  /*0340*/  LDC R2, c[0x0][0x65c] ;  /* 0x00019700ff027b82 */ /* 0x000e620000000800 */
[----:B------:R-:W-:Y:S01]  /*0350*/  SHF.R.S32.HI R8, RZ, 0x1f, R5 ;  /* 0x0000001fff087819 */ /* 0x000fe20000011405 */
[----:B------:R-:W2:Y:S01]  /*0360*/  S2R R6, SR_CTAID.Y ;  /* 0x0000000000067919 */ /* 0x000ea20000002600 */
[----:B0-----:R-:W-:Y:S01]  /*0370*/  UMOV UR4, 0x20 ;  /* 0x0000002000047882 */ /* 0x001fe20000000000 */
[----:B------:R-:W-:Y:S01]  /*0380*/  NOP ;  /* 0x0000000000007918 */ /* 0x000fe20000000000 */
[----:B------:R-:W-:Y:S01]  /*0390*/  ISETP.NE.AND P2, PT, R11, RZ, PT ;  /* 0x000000ff0b00720c */ /* 0x000fe20003f45270 */
[----:B------:R-:W0:Y:S01]  /*03a0*/  S2R R4, SR_CTAID.X ;  /* 0x0000000000047919 */ /* 0x000e220000002500 */
[----:B------:R-:W-:Y:S01]  /*03b0*/  NOP ;  /* 0x0000000000007918 */ /* 0x000fe20000000000 */
[----:B------:R-:W-:-:S02]  /*03c0*/  LOP3.LUT R31, R0, 0x7f, RZ, 0xc0, !PT ;  /* 0x0000007f001f7812 */ /* 0x000fc400078ec0ff */
[----:B-----5:R-:W-:Y:S02]  /*03d0*/  ISETP.NE.OR P0, PT, R3, RZ, !P0 ;  /* 0x000000ff0300720c */ /* 0x020fe40004705670 */
[----:B-1----:R-:W-:-:S04]  /*03e0*/  ISETP.NE.AND P3, PT, R2, 0x1, PT ;  /* 0x000000010200780c */ /* 0x002fc80003f65270 */
[----:B------:R-:W-:Y:S02]  /*03f0*/  P2R R3, PR, RZ, 0x8 ;  /* 0x00000008ff037803 */ /* 0x000fe40000000000 */
[----:B------:R-:W-:-:S04]  /*0400*/  LEA.HI R3, R8, R5, RZ, 0x2 ;  /* 0x0000000508037211 */ /* 0x000fc800078f10ff */
[----:B------:R-:W-:Y:S01]  /*0410*/  LOP3.LUT R10, R3, 0xfffffffc, RZ, 0xc0, !PT ;  /* 0xfffffffc030a7812 */ /* 0x000fe200078ec0ff */
[----:B------:R-:W-:Y:S01]  /*0420*/  VOTEU.ALL UP0, P0 ;  /* 0x00000000003f7886 */ /* 0x000fe20000000000 */
[----:B------:R-:W-:Y:S01]  /*0430*/  VOTEU.ALL UP1, P0 ;  /* 0x00000000003f7886 */ /* 0x000fe20000020000 */
[----:B------:R-:W0:Y:S01]  /*0440*/  @P3 LDC R17, c[0x0][0x10] ;  /* 0x00000400ff113b82 */ /* 0x000e220000000800 */
[----:B--2---:R-:W-:Y:S02]  /*0450*/  @P3 IMAD.MOV.U32 R8, RZ, RZ, R6 ;  /* 0x000000ffff083224 */ /* 0x004fe400078e0006 */
[----:B------:R-:W-:Y:S01]  /*0460*/  @!UP0 UMOV UR6, 0x400 ;  /* 0x0000040000068882 */ /* 0x000fe20000000000 */
[----:B------:R-:W-:-:S04]  /*0470*/  @!UP0 UIADD3 UR4, -UR4, 0x100000, URZ ;  /* 0x0010000004048890 */ /* 0x000fc8000fffe13f */
[----:B------:R-:W-:Y:S02]  /*0480*/  @!UP0 USHF.L.U32 UR5, UR4, 0xb, URZ ;  /* 0x0000000b04058899 */ /* 0x000fe4000800063f */
[----:B------:R-:W-:Y:S01]  /*0490*/  @!UP0 USHF.L.U32 UR4, UR4, 0x1, URZ ;  /* 0x0000000104048899 */ /* 0x000fe2000800063f */
[----:B------:R-:W-:Y:S02]  /*04a0*/  IMAD.IADD R3, R5, 0x1, -R10 ;  /* 0x0000000105037824 */ /* 0x000fe400078e0a0a */
[----:B------:R-:W-:Y:S01]  /*04b0*/  @P3 IMAD.MOV.U32 R9, RZ, RZ, RZ ;  /* 0x000000ffff093224 */ /* 0x000fe200078e00ff */
[----:B------:R-:W1:Y:S01]  /*04c0*/  @!UP0 S2UR UR7, SR_CgaCtaId ;  /* 0x00000000000789c3 */ /* 0x000e620000008800 */
[----:B------:R-:W-:Y:S01]  /*04d0*/  IMAD.MOV.U32 R5, RZ, RZ, RZ ;  /* 0x000000ffff057224 */ /* 0x000fe200078e00ff */
[----:B------:R-:W-:-:S06]  /*04e0*/  ISETP.NE.AND P1, PT, R3, 0x3, PT ;  /* 0x000000030300780c */ /* 0x000fcc0003f25270 */
[----:B------:R-:W2:Y:S01]  /*04f0*/  @!P3 LDC R13, c[0x0][0xc] ;  /* 0x00000300ff0dbb82 */ /* 0x000ea20000000800 */
[----:B0-----:R-:W-:Y:S01]  /*0500*/  @P3 IMAD.WIDE.U32 R16, R4, R17, R8 ;  /* 0x0000001104103225 */ /* 0x001fe200078e0008 */
[----:B-1----:R-:W-:Y:S01]  /*0510*/  @!UP0 ULEA UR8, UR7, UR6, 0x18 ;  /* 0x0000000607088291 */ /* 0x002fe2000f8ec03f */
[----:B------:R-:W-:Y:S02]  /*0520*/  VOTEU.ALL UP0, P0 ;  /* 0x00000000003f7886 */ /* 0x000fe40000000000 */
[----:B------:R-:W-:Y:S01]  /*0530*/  ULDC UR6, c[0x0][0xc] ;  /* 0x0000030000067ab9 */ /* 0x000fe20000000800 */
[----:B------:R-:W-:Y:S01]  /*0540*/  ISETP.EQ.OR P0, PT, R3, RZ, !P1 ;  /* 0x000000ff0300720c */ /* 0x000fe20004f02670 */
[----:B------:R-:W-:-:S03]  /*0550*/  ULDC UR7, c[0x0][0x10] ;  /* 0x0000040000077ab9 */ /* 0x000fc60000000800 */
[C---:B------:R-:W-:Y:S01]  /*0560*/  ISETP.EQ.AND P0, PT, R11.reuse, RZ, P0 ;  /* 0x000000ff0b00720c */ /* 0x040fe20000702270 */
[----:B------:R-:W-:Y:S02]  /*0570*/  VIADD R11, R11, 0xffffffff ;  /* 0xffffffff0b0b7836 */ /* 0x000fe40000000000 */
[----:B--2---:R-:W-:Y:S01]  /*0580*/  @!P3 IMAD.WIDE.U32 R8, R13, R6, R4 ;  /* 0x000000060d08b225 */ /* 0x004fe200078e0004 */
[----:B------:R-:W0:Y:S02]  /*0590*/  FENCE.VIEW.ASYNC.S ;  /* 0x00000000000073c6 */ /* 0x000e240000000000 */
[----:B0-----:R-:W3:Y:S01]  /*05a0*/  @!UP0 SYNCS.EXCH.64 URZ, [UR8+0x80], UR4 ;  /* 0x00008004083f85b2 */ /* 0x001ee20008000100 */
[----:B------:R-:W-:Y:S01]  /*05b0*/  SEL R18, RZ, 0x1, !P0 ;  /* 0x00000001ff127807 */ /* 0x000fe20004000000 */
[----:B------:R-:W-:Y:S01]  /*05c0*/  @P3 IMAD.MOV.U32 R13, RZ, RZ, RZ ;  /* 0x000000ffff0d3224 */ /* 0x000fe200078e00ff */
[----:B------:R-:W-:Y:S01]  /*05d0*/  ISETP.GE.U32.AND P1, PT, R11, 0x2, PT ;  /* 0x000000020b00780c */ /* 0x000fe20003f26070 */
[----:B------:R-:W-:-:S02]  /*05e0*/  @!P3 IMAD.MOV.U32 R16, RZ, RZ, R8 ;  /* 0x000000ffff10b224 */ /* 0x000fc400078e0008 */
[----:B------:R-:W-:Y:S01]  /*05f0*/  @P3 IMAD.IADD R17, R17, 0x1, R13 ;  /* 0x0000000111113824 */ /* 0x000fe200078e020d */
[----:B------:R-:W-:Y:S01]  /*0600*/  SEL R18, R18, 0x2, P1 ;  /* 0x0000000212127807 */ /* 0x000fe20000800000 */
[----:B------:R-:W-:Y:S01]  /*0610*/  @!P3 IMAD.MOV.U32 R17, RZ, RZ, R9 ;  /* 0x000000ffff11b224 */ /* 0x000fe200078e0009 */
[----:B------:R0:W3:Y:S01]  /*0620*/  @!UP1 SYNCS.EXCH.64 URZ, [UR8+0x88], UR4 ;  /* 0x00008804083f95b2 */ /* 0x0000e20008000100 */
[----:B------:R-:W-:Y:S01]  /*0630*/  NOP ;  /* 0x0000000000007918 */ /* 0x000fe20000000000 */
[----:B0-----:R-:W-:-:S03]  /*0640*/  UIMAD.WIDE.U32 UR4, UR6, UR7, URZ ;  /* 0x00000007060472a5 */ /* 0x001fc6000f8e003f */
[----:B------:R-:W-:Y:S02]  /*0650*/  ULDC UR6, c[0x0][0x14] ;  /* 0x0000050000067ab9 */ /* 0x000fe40000000800 */
[----:B------:R-:W-:Y:S02]  /*0660*/  UIMAD.WIDE.U32 UR38, UR4, UR6, URZ ;  /* 0x00000006042672a5 */ /* 0x000fe4000f8e003f */
[----:B------:R-:W-:-:S04]  /*0670*/  UIMAD UR42, UR5, UR6, URZ ;  /* 0x00000006052a72a4 */ /* 0x000fc8000f8e023f */
[----:B------:R-:W-:Y:S01]  /*0680*/  UIADD3 UR42, UR39, UR42, URZ ;  /* 0x0000002a272a7290 */ /* 0x000fe2000fffe03f */
[----:B---34-:R-:W-:Y:S06]  /*0690*/  BAR.SYNC.DEFER_BLOCKING 0x0 ;  /* 0x0000000000007b1d */ /* 0x018fec0000010000 */
[----:B------:R-:W-:Y:S05]  /*06a0*/  @!P2 BRA `(.L_x_3) ;  /* 0x0000008800bca947 */ /* 0x000fea0003800000 */
[----:B------:R-:W-:-:S13]  /*06b0*/  ISETP.GT.U32.AND P0, PT, R11, 0x1, PT ;  /* 0x000000010b00780c */ /* 0x000fda0003f04070 */
[----:B------:R-:W-:Y:S05]  /*06c0*/  @P0 EXIT ;  /* 0x000000000000094d */ /* 0x000fea0003800000 */
[----:B------:R-:W-:Y:S01]  /*06d0*/  ULDC.64 UR4, c[0x0][0x650] ;  /* 0x0001940000047ab9 */ /* 0x000fe20000000a00 */
[----:B------:R-:W-:Y:S01]  /*06e0*/  PRMT R3, RZ, 0x7610, R3 ;  /* 0x00007610ff037816 */ /* 0x000fe20000000003 */
[----:B------:R-:W-:Y:S01]  /*06f0*/  IMAD.MOV.U32 R94, RZ, RZ, -0x1 ;  /* 0xffffffffff5e7424 */ /* 0x000fe200078e00ff */
[----:B------:R-:W-:Y:S01]  /*0700*/  ISETP.GE.U32.AND P0, PT, R16, UR4, PT ;  /* 0x0000000410007c0c */ /* 0x000fe2000bf06070 */
[----:B------:R-:W-:Y:S02]  /*0710*/  IMAD.MOV.U32 R93, RZ, RZ, -0x1 ;  /* 0xffffffffff5d7424 */ /* 0x000fe400078e00ff */
[----:B------:R-:W-:Y:S01]  /*0720*/  IMAD.MOV.U32 R92, RZ, RZ, -0x1 ;  /* 0xffffffffff5c7424 */ /* 0x000fe200078e00ff */
[----:B------:R-:W-:-:S13]  /*0730*/  ISETP.GE.U32.AND.EX P0, PT, R17, UR5, PT, P0 ;  /* 0x0000000511007c0c */ /* 0x000fda000bf06100 */
[----:B------:R-:W-:Y:S05]  /*0740*/  @P0 BRA `(.L_x_4) ;  /* 0x0000000400540947 */ /* 0x000fea0003800000 */
[----:B------:R-:W0:Y:S01]  /*0750*/  LDC.64 R20, c[0x0][0x628] ;  /* 0x00018a00ff147b82 */ /* 0x000e220000000a00 */
[----:B------:R-:W-:Y:S02]  /*0760*/  IMAD.MOV.U32 R8, RZ, RZ, R16 ;  /* 0x000000ffff087224 */ /* 0x000fe400078e0010 */
[----:B------:R-:W-:-:S05]  /*0770*/  IMAD.MOV.U32 R9, RZ, RZ, R17 ;  /* 0x000000ffff097224 */ /* 0x000fca00078e0011 */
[----:B------:R-:W1:Y:S08]  /*0780*/  LDC R14, c[0x0][0x630] ;  /* 0x00018c00ff0e7b82 */ /* 0x000e700000000800 */
[----:B------:R-:W2:Y:S01]  /*0790*/  LDC.64 R22, c[0x0][0x620] ;  /* 0x00018800ff167b82 */ /* 0x000ea20000000a00 */
[----:B0-----:R-:W-:-:S04]  /*07a0*/  ISETP.NE.U32.AND P0, PT, R20, RZ, PT ;  /* 0x000000ff1400720c */ /* 0x001fc80003f05070 */
[----:B------:R-:W-:-:S13]  /*07b0*/  ISETP.NE.AND.EX P0, PT, R21, RZ, PT, P0 ;  /* 0x000000ff1500720c */ /* 0x000fda0003f05300 */
[----:B-12---:R-:W-:Y:S05]  /*07c0*/  @!P0 BRA `(.L_x_5) ;  /* 0x0000000000288947 */ /* 0x006fea0003800000 */
[----:B------:R-:W0:Y:S02]  /*07d0*/  LDC R3, c[0x0][0x634] ;  /* 0x00018d00ff037b82 */ /* 0x000e240000000800 */
[----:B0-----:R-:W-:-:S05]  /*07e0*/  IADD3 R3, P0, R16, R3, RZ ;  /* 0x0000000310037210 */ /* 0x001fca0007f1e0ff */
[----:B------:R-:W-:-:S04]  /*07f0*/  IMAD.X R15, RZ, RZ, R17, P0 ;  /* 0x000000ffff0f7224 */ /* 0x000fc800000e0611 */
[----:B------:R-:W-:-:S04]  /*0800*/  IMAD.WIDE.U32 R8, R15, R20, RZ ;  /* 0x000000140f087225 */ /* 0x000fc800078e00ff */
[----:B------:R-:W-:-:S04]  /*0810*/  IMAD.WIDE.U32 R10, P0, R3, R21, R8 ;  /* 0x00000015030a7225 */ /* 0x000fc80007800008 */
[----:B------:R-:W-:-:S04]  /*0820*/  IMAD.WIDE.U32 R8, R3, R20, RZ ;  /* 0x0000001403087225 */ /* 0x000fc800078e00ff */
[----:B------:R-:W-:Y:S01]  /*0830*/  IMAD.X R13, RZ, RZ, RZ, P0 ;  /* 0x000000ffff0d7224 */ /* 0x000fe200000e06ff */
[----:B------:R-:W-:Y:S01]  /*0840*/  IADD3 RZ, P0, R9, R10, RZ ;  /* 0x0000000a09ff7210 */ /* 0x000fe20007f1e0ff */
[----:B------:R-:W-:-:S04]  /*0850*/  IMAD.MOV.U32 R12, RZ, RZ, R11 ;  /* 0x000000ffff0c7224 */ /* 0x000fc800078e000b */
[----:B------:R-:W-:-:S08]  /*0860*/  IMAD.WIDE.U32.X R8, R15, R21, R12, P0 ;  /* 0x000000150f087225 */ /* 0x000fd000000e040c */
.L_x_5:
[-CC-:B------:R-:W-:Y:S01]  /*0870*/  SHF.R.U64 R92, R8, R14.reuse, R9.reuse ;  /* 0x0000000e085c7219 */ /* 0x180fe20000001209 */
[----:B------:R-:W0:Y:S01]  /*0880*/  LDC R12, c[0x0][0x618] ;  /* 0x00018600ff0c7b82 */ /* 0x000e220000000800 */
[----:B------:R-:W-:Y:S01]  /*0890*/  SHF.R.U32.HI R5, RZ, R14, R9 ;  /* 0x0000000eff057219 */ /* 0x000fe20000011609 */
[----:B------:R-:W-:Y:S01]  /*08a0*/  ULDC UR4, c[0x0][0x150] ;  /* 0x0000540000047ab9 */ /* 0x000fe20000000800 */
[----:B------:R-:W-:Y:S02]  /*08b0*/  IADD3 R11, P0, RZ, -R92, RZ ;  /* 0x8000005cff0b7210 */ /* 0x000fe40007f1e0ff */
[----:B------:R-:W-:-:S03]  /*08c0*/  I2FP.F32.U32 R3, R4 ;  /* 0x0000000400037245 */ /* 0x000fc60000201000 */
[----:B------:R-:W1:Y:S01]  /*08d0*/  LDC.64 R24, c[0x0][0x640] ;  /* 0x00019000ff187b82 */ /* 0x000e620000000a00 */
[----:B------:R-:W-:Y:S02]  /*08e0*/  IMAD.X R13, RZ, RZ, ~R5, P0 ;  /* 0x000000ffff0d7224 */ /* 0x000fe400000e0e05 */
[----:B------:R-:W-:Y:S01]  /*08f0*/  FMUL R3, R3, UR4 ;  /* 0x0000000403037c20 */ /* 0x000fe20008400000 */
[----:B------:R-:W-:Y:S01]  /*0900*/  IMAD.WIDE.U32 R8, R11, R22, R16 ;  /* 0x000000160b087225 */ /* 0x000fe200078e0010 */
[----:B------:R-:W-:-:S03]  /*0910*/  ULDC UR4, c[0x0][0x154] ;  /* 0x0000550000047ab9 */ /* 0x000fc60000000800 */
[----:B------:R-:W-:Y:S01]  /*0920*/  IMAD R10, R13, R22, RZ ;  /* 0x000000160d0a7224 */ /* 0x000fe200078e02ff */
[----:B------:R-:W2:Y:S01]  /*0930*/  LDC R5, c[0x0][0x144] ;  /* 0x00005100ff057b82 */ /* 0x000ea20000000800 */
[----:B------:R-:W3:Y:S02]  /*0940*/  F2I.U32.TRUNC.NTZ R3, R3 ;  /* 0x0000000300037305 */ /* 0x000ee4000020f000 */
[----:B------:R-:W-:-:S04]  /*0950*/  IMAD R11, R11, R23, R10 ;  /* 0x000000170b0b7224 */ /* 0x000fc800078e020a */
[----:B------:R-:W-:Y:S01]  /*0960*/  IMAD.IADD R9, R9, 0x1, R11 ;  /* 0x0000000109097824 */ /* 0x000fe200078e020b */
[----:B------:R-:W4:Y:S01]  /*0970*/  LDC R14, c[0x0][0x608] ;  /* 0x00018200ff0e7b82 */ /* 0x000f220000000800 */
[----:B------:R-:W-:-:S03]  /*0980*/  IMAD.MOV.U32 R11, RZ, RZ, -0x1 ;  /* 0xffffffffff0b7424 */ /* 0x000fc600078e00ff */
[----:B0-----:R-:W-:Y:S02]  /*0990*/  SHF.R.U64 R20, R8, R12, R9 ;  /* 0x0000000c08147219 */ /* 0x001fe40000001209 */
[----:B------:R-:W-:Y:S02]  /*09a0*/  I2FP.F32.U32 R8, R6 ;  /* 0x0000000600087245 */ /* 0x000fe40000201000 */
[----:B------:R-:W0:Y:S01]  /*09b0*/  LDC R22, c[0x0][0x658] ;  /* 0x00019600ff167b82 */ /* 0x000e220000000800 */
[----:B-1----:R-:W-:Y:S01]  /*09c0*/  ISETP.NE.U32.AND P0, PT, R24, RZ, PT ;  /* 0x000000ff1800720c */ /* 0x002fe20003f05070 */
[----:B---3--:R-:W-:Y:S01]  /*09d0*/  IMAD.MOV R10, RZ, RZ, -R3 ;  /* 0x000000ffff0a7224 */ /* 0x008fe200078e0a03 */
[----:B------:R-:W-:Y:S01]  /*09e0*/  SHF.R.U32.HI R9, RZ, R12, R9 ;  /* 0x0000000cff097219 */ /* 0x000fe20000011609 */
[----:B------:R-:W-:Y:S01]  /*09f0*/  FMUL R8, R8, UR4 ;  /* 0x0000000408087c20 */ /* 0x000fe20008400000 */
[----:B------:R-:W-:-:S03]  /*0a00*/  ISETP.NE.AND.EX P0, PT, R25, RZ, PT, P0 ;  /* 0x000000ff1900720c */ /* 0x000fc60003f05300 */
[----:B------:R-:W1:Y:S01]  /*0a10*/  LDC R15, c[0x0][0x148] ;  /* 0x00005200ff0f7b82 */ /* 0x000e620000000800 */
[----:B--2---:R-:W-:-:S07]  /*0a20*/  IMAD R3, R5, R10, R4 ;  /* 0x0000000a05037224 */ /* 0x004fce00078e0204 */
[----:B------:R-:W2:Y:S01]  /*0a30*/  LDC R21, c[0x0][0x600] ;  /* 0x00018000ff157b82 */ /* 0x000ea20000000800 */
[-CC-:B----4-:R-:W-:Y:S02]  /*0a40*/  SHF.R.U64 R26, R20, R14.reuse, R9.reuse ;  /* 0x0000000e141a7219 */ /* 0x190fe40000001209 */
[----:B------:R-:W-:Y:S01]  /*0a50*/  SHF.R.U32.HI R5, RZ, R14, R9 ;  /* 0x0000000eff057219 */ /* 0x000fe20000011609 */
[----:B------:R-:W-:Y:S01]  /*0a60*/  IMAD.MOV.U32 R9, RZ, RZ, 0x1 ;  /* 0x00000001ff097424 */ /* 0x000fe200078e00ff */
[----:B------:R3:W4:Y:S03]  /*0a70*/  F2I.U32.TRUNC.NTZ R14, R8 ;  /* 0x00000008000e7305 */ /* 0x000726000020f000 */
[----:B------:R-:W1:Y:S01]  /*0a80*/  LDC R23, c[0x0][0x648] ;  /* 0x00019200ff177b82 */ /* 0x000e620000000800 */
[-C--:B0-----:R-:W-:Y:S02]  /*0a90*/  SHF.L.U32 R4, R11, R22.reuse, RZ ;  /* 0x000000160b047219 */ /* 0x081fe400000006ff */
[----:B------:R-:W-:-:S02]  /*0aa0*/  SHF.R.U64 R28, R26, R22, R5 ;  /* 0x000000161a1c7219 */ /* 0x000fc40000001205 */
[----:B------:R-:W-:Y:S02]  /*0ab0*/  LOP3.LUT R13, RZ, R4, RZ, 0x33, !PT ;  /* 0x00000004ff0d7212 */ /* 0x000fe400078e33ff */
[-C--:B------:R-:W-:Y:S01]  /*0ac0*/  SHF.R.U32.HI R5, RZ, R22.reuse, R5 ;  /* 0x00000016ff057219 */ /* 0x080fe20000011605 */
[----:B------:R-:W0:Y:S01]  /*0ad0*/  LDC R27, c[0x0][0x638] ;  /* 0x00018e00ff1b7b82 */ /* 0x000e220000000800 */
[----:B------:R-:W-:Y:S01]  /*0ae0*/  SHF.L.U32 R12, R9, R22, RZ ;  /* 0x00000016090c7219 */ /* 0x000fe200000006ff */
[----:B------:R-:W-:-:S06]  /*0af0*/  IMAD.MOV.U32 R4, RZ, RZ, R28 ;  /* 0x000000ffff047224 */ /* 0x000fcc00078e001c */
[----:B------:R-:W0:Y:S01]  /*0b00*/  LDC R94, c[0x0][0x610] ;  /* 0x00018400ff5e7b82 */ /* 0x000e220000000800 */
[----:B---34-:R-:W-:Y:S05]  /*0b10*/  @!P0 BRA `(.L_x_6) ;  /* 0x0000000000288947 */ /* 0x018fea0003800000 */
[----:B------:R-:W3:Y:S02]  /*0b20*/  LDC R11, c[0x0][0x64c] ;  /* 0x00019300ff0b7b82 */ /* 0x000ee40000000800 */
[----:B---3--:R-:W-:-:S05]  /*0b30*/  IADD3 R11, P0, R28, R11, RZ ;  /* 0x0000000b1c0b7210 */ /* 0x008fca0007f1e0ff */
        /* <DEDUP_REMOVED lines=8> */
.L_x_6:
[----:B-1----:R-:W-:Y:S01]  /*0bc0*/  SHF.R.U64 R4, R4, R23, R5 ;  /* 0x0000001704047219 */ /* 0x002fe20000001205 */
[----:B--2---:R-:W-:Y:S01]  /*0bd0*/  VIADD R5, R21, 0xffffffff ;  /* 0xffffffff15057836 */ /* 0x004fe20000000000 */
[----:B------:R-:W-:Y:S01]  /*0be0*/  LOP3.LUT R13, R26, R13, RZ, 0xc0, !PT ;  /* 0x0000000d1a0d7212 */ /* 0x000fe200078ec0ff */
[----:B------:R-:W-:Y:S02]  /*0bf0*/  IMAD.MOV R14, RZ, RZ, -R14 ;  /* 0x000000ffff0e7224 */ /* 0x000fe400078e0a0e */
[----:B------:R-:W-:Y:S01]  /*0c00*/  IMAD.MOV R8, RZ, RZ, -R4 ;  /* 0x000000ffff087224 */ /* 0x000fe200078e0a04 */
[----:B------:R-:W-:Y:S01]  /*0c10*/  LOP3.LUT R5, R20, R5, RZ, 0xc0, !PT ;  /* 0x0000000514057212 */ /* 0x000fe200078ec0ff */
[----:B------:R-:W-:Y:S02]  /*0c20*/  IMAD R12, R12, R4, R13 ;  /* 0x000000040c0c7224 */ /* 0x000fe400078e020d */
[----:B------:R-:W-:Y:S02]  /*0c30*/  @P3 IMAD R3, R15, R14, R6 ;  /* 0x0000000e0f033224 */ /* 0x000fe400078e0206 */
[----:B0-----:R-:W-:-:S02]  /*0c40*/  IMAD R4, R8, R27, R28 ;  /* 0x0000001b08047224 */ /* 0x001fc400078e021c */
[----:B------:R-:W-:Y:S02]  /*0c50*/  IMAD R94, R12, R94, R3 ;  /* 0x0000005e0c5e7224 */ /* 0x000fe400078e0203 */
[----:B------:R-:W-:Y:S02]  /*0c60*/  IMAD R5, R4, R21, R5 ;  /* 0x0000001504057224 */ /* 0x000fe400078e0205 */
[----:B------:R-:W-:-:S03]  /*0c70*/  IMAD.MOV.U32 R3, RZ, RZ, 0x1 ;  /* 0x00000001ff037424 */ /* 0x000fc600078e00ff */
[----:B------:R-:W-:Y:S02]  /*0c80*/  SEL R93, R5, R94, !P3 ;  /* 0x0000005e055d7207 */ /* 0x000fe40005800000 */
[----:B------:R-:W-:-:S07]  /*0c90*/  SEL R94, R94, R5, !P3 ;  /* 0x000000055e5e7207 */ /* 0x000fce0005800000 */
.L_x_4:
[----:B------:R-:W-:-:S08]  /*0ca0*/  NOP ;  /* 0x0000000000007918 */ /* 0x000fd00000000000 */
[----:B------:R-:W0:Y:S02]  /*0cb0*/  USETMAXREG.TRY_ALLOC.CTAPOOL UP0, 0xe8 ;  /* 0x000000e8000079c8 */ /* 0x000e240008000600 */
[----:B0-----:R-:W-:-:S13]  /*0cc0*/  PLOP3.LUT P0, PT, PT, PT, UP0, 0x80, 0x0 ;  /* 0x000000000000781c */ /* 0x001fda0003f0f008 */
[----:B------:R-:W-:Y:S05]  /*0cd0*/  @!P0 BRA `(.L_x_4) ;  /* 0xfffffffc00f08947 */ /* 0x000fea000383ffff */
[----:B------:R-:W-:Y:S01]  /*0ce0*/  ULDC.64 UR4, c[0x0][0x598] ;  /* 0x0001660000047ab9 */ /* 0x000fe20000000a00 */
[----:B------:R-:W-:Y:S01]  /*0cf0*/  ULDC.64 UR36, c[0x0][0x208] ;  /* 0x0000820000247ab9 */ /* 0x000fe20000000a00 */
[----:B------:R-:W-:-:S04]  /*0d00*/  ISETP.NE.U32.AND P0, PT, RZ, UR4, PT ;  /* 0x00000004ff007c0c */ /* 0x000fc8000bf05070 */
[----:B------:R-:W-:-:S13]  /*0d10*/  ISETP.NE.AND.EX P0, PT, RZ, UR5, PT, P0 ;  /* 0x00000005ff007c0c */ /* 0x000fda000bf05300 */
[----:B------:R-:W-:Y:S05]  /*0d20*/  @!P0 BRA `(.L_x_7) ;  /* 0x00000000001c8947 */ /* 0x000fea0003800000 */
[----:B------:R-:W0:Y:S02]  /*0d30*/  LDC.64 R4, c[0x0][0x598] ;  /* 0x00016600ff047b82 */ /* 0x000e240000000a00 */
[----:B0-----:R-:W2:Y:S02]  /*0d40*/  LDG.E.64 R4, desc[UR36][R4.64] ;  /* 0x0000002404047981 */ /* 0x001ea4000c1e1b00 */
[----:B--2---:R-:W-:-:S04]  /*0d50*/  ISETP.NE.U32.AND P0, PT, R4, RZ, PT ;  /* 0x000000ff0400720c */ /* 0x004fc80003f05070 */
[----:B------:R-:W-:-:S13]  /*0d60*/  ISETP.NE.AND.EX P0, PT, R5, RZ, PT, P0 ;  /* 0x000000ff0500720c */ /* 0x000fda0003f05300 */
[----:B------:R-:W-:Y:S05]  /*0d70*/  @!P0 BRA `(.L_x_7) ;  /* 0x0000000000088947 */ /* 0x000fea0003800000 */
[----:B------:R0:W5:Y:S01]  /*0d80*/  LD.E R95, desc[UR36][R4.64] ;  /* 0x00000024045f7980 */ /* 0x000162000c101900 */
[----:B------:R-:W-:Y:S05]  /*0d90*/  BRA `(.L_x_8) ;  /* 0x0000000000247947 */ /* 0x000fea0003800000 */
.L_x_7:
[----:B------:R-:W-:Y:S02]  /*0da0*/  ULDC.64 UR4, c[0x0][0x588] ;  /* 0x0001620000047ab9 */ /* 0x000fe40000000a00 */
[----:B------:R-:W-:-:S04]  /*0db0*/  ISETP.NE.U32.AND P0, PT, RZ, UR4, PT ;  /* 0x00000004ff007c0c */ /* 0x000fc8000bf05070 */
[----:B------:R-:W-:-:S13]  /*0dc0*/  ISETP.NE.AND.EX P0, PT, RZ, UR5, PT, P0 ;  /* 0x00000005ff007c0c */ /* 0x000fda000bf05300 */
[----:B------:R-:W-:Y:S05]  /*0dd0*/  @!P0 BRA `(.L_x_9) ;  /* 0x00000000000c8947 */ /* 0x000fea0003800000 */
[----:B------:R-:W0:Y:S02]  /*0de0*/  LDC.64 R4, c[0x0][0x588] ;  /* 0x00016200ff047b82 */ /* 0x000e240000000a00 */
[----:B0-----:R1:W5:Y:S01]  /*0df0*/  LDG.E R95, desc[UR36][R4.64] ;  /* 0x00000024045f7981 */ /* 0x001362000c1e1900 */
[----:B------:R-:W-:Y:S05]  /*0e00*/  BRA `(.L_x_8) ;  /* 0x0000000000087947 */ /* 0x000fea0003800000 */
.L_x_9:
[----:B------:R-:W-:Y:S02]  /*0e10*/  ULDC UR4, c[0x0][0x580] ;  /* 0x0001600000047ab9 */ /* 0x000fe40000000800 */
[----:B------:R-:W-:-:S07]  /*0e20*/  IMAD.U32 R95, RZ, RZ, UR4 ;  /* 0x00000004ff5f7e24 */ /* 0x000fce000f8e00ff */
.L_x_8:
[----:B------:R-:W-:Y:S02]  /*0e30*/  ULDC.64 UR4, c[0x0][0x5a0] ;  /* 0x0001680000047ab9 */ /* 0x000fe40000000a00 */
[----:B------:R-:W-:-:S04]  /*0e40*/  ISETP.NE.U32.AND P0, PT, RZ, UR4, PT ;  /* 0x00000004ff007c0c */ /* 0x000fc8000bf05070 */
[----:B------:R-:W-:-:S13]  /*0e50*/  ISETP.NE.AND.EX P0, PT, RZ, UR5, PT, P0 ;  /* 0x00000005ff007c0c */ /* 0x000fda000bf05300 */
[----:B------:R-:W-:Y:S05]  /*0e60*/  @!P0 BRA `(.L_x_10) ;  /* 0x00000000001c8947 */ /* 0x000fea0003800000 */
[----:B01----:R-:W0:Y:S02]  /*0e70*/  LDC.64 R4, c[0x0][0x5a0] ;  /* 0x00016800ff047b82 */ /* 0x003e240000000a00 */
[----:B0-----:R-:W2:Y:S02]  /*0e80*/  LDG.E.64 R4, desc[UR36][R4.64] ;  /* 0x0000002404047981 */ /* 0x001ea4000c1e1b00 */
[----:B--2---:R-:W-:-:S04]  /*0e90*/  ISETP.NE.U32.AND P0, PT, R4, RZ, PT ;  /* 0x000000ff0400720c */ /* 0x004fc80003f05070 */
[----:B------:R-:W-:-:S13]  /*0ea0*/  ISETP.NE.AND.EX P0, PT, R5, RZ, PT, P0 ;  /* 0x000000ff0500720c */ /* 0x000fda0003f05300 */
[----:B------:R-:W-:Y:S05]  /*0eb0*/  @!P0 BRA `(.L_x_10) ;  /* 0x0000000000088947 */ /* 0x000fea0003800000 */
[----:B------:R0:W5:Y:S01]  /*0ec0*/  LD.E R98, desc[UR36][R4.64] ;  /* 0x0000002404627980 */ /* 0x000162000c101900 */
[----:B------:R-:W-:Y:S05]  /*0ed0*/  BRA `(.L_x_11) ;  /* 0x0000000000247947 */ /* 0x000fea0003800000 */
.L_x_10:
[----:B------:R-:W-:Y:S02]  /*0ee0*/  ULDC.64 UR4, c[0x0][0x590] ;  /* 0x0001640000047ab9 */ /* 0x000fe40000000a00 */
[----:B------:R-:W-:-:S04]  /*0ef0*/  ISETP.NE.U32.AND P0, PT, RZ, UR4, PT ;  /* 0x00000004ff007c0c */ /* 0x000fc8000bf05070 */
[----:B------:R-:W-:-:S13]  /*0f00*/  ISETP.NE.AND.EX P0, PT, RZ, UR5, PT, P0 ;  /* 0x00000005ff007c0c */ /* 0x000fda000bf05300 */
[----:B------:R-:W-:Y:S05]  /*0f10*/  @!P0 BRA `(.L_x_12) ;  /* 0x00000000000c8947 */ /* 0x000fea0003800000 */
[----:B------:R-:W2:Y:S02]  /*0f20*/  LDC.64 R98, c[0x0][0x590] ;  /* 0x00016400ff627b82 */ /* 0x000ea40000000a00 */
[----:B--2---:R2:W5:Y:S01]  /*0f30*/  LDG.E R98, desc[UR36][R98.64] ;  /* 0x0000002462627981 */ /* 0x004562000c1e1900 */
[----:B------:R-:W-:Y:S05]  /*0f40*/  BRA `(.L_x_11) ;  /* 0x0000000000087947 */ /* 0x000fea0003800000 */
.L_x_12:
[----:B------:R-:W-:Y:S02]  /*0f50*/  ULDC UR4, c[0x0][0x584] ;  /* 0x0001610000047ab9 */ /* 0x000fe40000000800 */
[----:B------:R-:W-:-:S07]  /*0f60*/  IMAD.U32 R98, RZ, RZ, UR4 ;  /* 0x00000004ff627e24 */ /* 0x000fce000f8e00ff */
.L_x_11:
[----:B------:R-:W-:-:S13]  /*0f70*/  LOP3.LUT P0, RZ, R3, 0xff, RZ, 0xc0, !PT ;  /* 0x000000ff03ff7812 */ /* 0x000fda000780c0ff */
[----:B------:R-:W-:Y:S05]  /*0f80*/  @!P0 EXIT ;  /* 0x000000000000894d */ /* 0x000fea0003800000 */
[----:B------:R-:W-:Y:S01]  /*0f90*/  ULDC.64 UR4, c[0x0][0x288] ;  /* 0x0000a20000047ab9 */ /* 0x000fe20000000a00 */
[C---:B--2---:R-:W-:Y:S01]  /*0fa0*/  LOP3.LUT R99, R0.reuse, 0x3, RZ, 0xc0, !PT ;  /* 0x0000000300637812 */ /* 0x044fe200078ec0ff */
[----:B01----:R-:W-:Y:S01]  /*0fb0*/  IMAD.U32 R4, RZ, RZ, UR4 ;  /* 0x00000004ff047e24 */ /* 0x003fe2000f8e00ff */
[C---:B------:R-:W-:Y:S01]  /*0fc0*/  LOP3.LUT R3, R0.reuse, 0x2, RZ, 0xc0, !PT ;  /* 0x0000000200037812 */ /* 0x040fe200078ec0ff */
[----:B------:R-:W0:Y:S01]  /*0fd0*/  LDC R105, c[0x0][0x658] ;  /* 0x00019600ff697b82 */ /* 0x000e220000000800 */
[----:B------:R-:W-:Y:S01]  /*0fe0*/  LOP3.LUT R19, R0, 0xff, RZ, 0xc0, !PT ;  /* 0x000000ff00137812 */ /* 0x000fe200078ec0ff */
[----:B------:R-:W-:Y:S01]  /*0ff0*/  IMAD R99, R99, -0x2, R4 ;  /* 0xfffffffe63637824 */ /* 0x000fe200078e0204 */
[----:B------:R-:W-:Y:S01]  /*1000*/  LOP3.LUT R7, R7, 0x1, RZ, 0xc0, !PT ;  /* 0x0000000107077812 */ /* 0x000fe200078ec0ff */
[----:B------:R-:W-:Y:S01]  /*1010*/  IMAD.SHL.U32 R5, R3, 0x200, RZ ;  /* 0x0000020003057824 */ /* 0x000fe200078e00ff */
[----:B------:R-:W-:Y:S01]  /*1020*/  SHF.R.U32.HI R4, RZ, 0x2, R0 ;  /* 0x00000002ff047819 */ /* 0x000fe20000011600 */
[----:B------:R-:W-:Y:S01]  /*1030*/  UIADD3 UR4, UR5, 0x7f, URZ ;  /* 0x0000007f05047890 */ /* 0x000fe2000fffe03f */
[----:B------:R-:W-:Y:S01]  /*1040*/  SHF.R.U32.HI R31, RZ, 0x1, R31 ;  /* 0x00000001ff1f7819 */ /* 0x000fe2000001161f */
[----:B------:R-:W1:Y:S01]  /*1050*/  LDC R110, c[0x0][0x600] ;  /* 0x00018000ff6e7b82 */ /* 0x000e620000000800 */
[----:B------:R-:W-:Y:S01]  /*1060*/  SHF.R.U32.HI R3, RZ, 0x1, R19 ;  /* 0x00000001ff037819 */ /* 0x000fe20000011613 */
[----:B------:R-:W-:Y:S01]  /*1070*/  IMAD.SHL.U32 R9, R7, 0x40, RZ ;  /* 0x0000004007097824 */ /* 0x000fe200078e00ff */
[----:B------:R-:W-:Y:S01]  /*1080*/  LOP3.LUT R4, R4, 0x7, RZ, 0xc0, !PT ;  /* 0x0000000704047812 */ /* 0x000fe200078ec0ff */
[----:B------:R-:W-:Y:S01]  /*1090*/  USHF.R.S32.HI UR5, URZ, 0x1f, UR4 ;  /* 0x0000001f3f057899 */ /* 0x000fe20008011404 */
[----:B------:R-:W-:Y:S01]  /*10a0*/  LOP3.LUT R31, R31, 0x30, RZ, 0xc0, !PT ;  /* 0x000000301f1f7812 */ /* 0x000fe200078ec0ff */
[C---:B------:R-:W-:Y:S01]  /*10b0*/  IMAD R3, R0.reuse, 0x200, R3 ;  /* 0x0000020000037824 */ /* 0x040fe200078e0203 */
[--C-:B------:R-:W-:Y:S01]  /*10c0*/  LOP3.LUT R104, R5, 0xfffffe00, R4.reuse, 0xe2, !PT ;  /* 0xfffffe0005687812 */ /* 0x100fe200078ee204 */
[----:B------:R-:W-:Y:S01]  /*10d0*/  IMAD.MOV.U32 R8, RZ, RZ, 0x1 ;  /* 0x00000001ff087424 */ /* 0x000fe200078e00ff */
[--C-:B------:R-:W-:Y:S01]  /*10e0*/  LOP3.LUT R96, R9, 0x40, R4.reuse, 0xe2, !PT ;  /* 0x0000004009607812 */ /* 0x100fe200078ee204 */
[----:B------:R-:W-:Y:S01]  /*10f0*/  ULEA.HI UR5, UR5, UR4, URZ, 0x7 ;  /* 0x0000000405057291 */ /* 0x000fe2000f8f383f */
[----:B------:R-:W-:Y:S01]  /*1100*/  IADD3 R6, RZ, -R31, -R4 ;  /* 0x8000001fff067210 */ /* 0x000fe20007ffe804 */
[C---:B------:R-:W-:Y:S01]  /*1110*/  IMAD.SHL.U32 R4, R0.reuse, 0x40, RZ ;  /* 0x0000004000047824 */ /* 0x040fe200078e00ff */
[----:B------:R-:W-:Y:S01]  /*1120*/  LOP3.LUT R3, R3, 0x270, RZ, 0xc0, !PT ;  /* 0x0000027003037812 */ /* 0x000fe200078ec0ff */
[----:B------:R-:W-:Y:S01]  /*1130*/  IMAD.MOV.U32 R108, RZ, RZ, 0x90 ;  /* 0x00000090ff6c7424 */ /* 0x000fe200078e00ff */
[C---:B------:R-:W-:Y:S01]  /*1140*/  R2P PR, R0.reuse, 0x60 ;  /* 0x0000006000007804 */ /* 0x040fe20000000000 */
[----:B------:R-:W-:Y:S01]  /*1150*/  IMAD.MOV.U32 R109, RZ, RZ, 0x120 ;  /* 0x00000120ff6d7424 */ /* 0x000fe200078e00ff */
[----:B------:R-:W-:Y:S01]  /*1160*/  LOP3.LUT R3, R3, 0x40, R4, 0x78, !PT ;  /* 0x0000004003037812 */ /* 0x000fe200078e7804 */
[----:B------:R-:W-:Y:S01]  /*1170*/  IMAD.MOV.U32 R4, RZ, RZ, -0x1 ;  /* 0xffffffffff047424 */ /* 0x000fe200078e00ff */
[----:B------:R-:W-:Y:S01]  /*1180*/  LOP3.LUT R111, R0, 0x1f, RZ, 0xc0, !PT ;  /* 0x0000001f006f7812 */ /* 0x000fe200078ec0ff */
[----:B------:R-:W-:Y:S01]  /*1190*/  IMAD R6, R7, -0x40, R6 ;  /* 0xffffffc007067824 */ /* 0x000fe200078e0206 */
[----:B------:R-:W-:Y:S01]  /*11a0*/  ULDC UR6, c[0x0][0x284] ;  /* 0x0000a10000067ab9 */ /* 0x000fe20000000800 */
[----:B------:R-:W-:Y:S01]  /*11b0*/  USHF.R.S32.HI UR43, URZ, 0x7, UR5 ;  /* 0x000000073f2b7899 */ /* 0x000fe20008011405 */
[----:B0-----:R-:W-:Y:S01]  /*11c0*/  SHF.L.U32 R4, R4, R105, RZ ;  /* 0x0000006904047219 */ /* 0x001fe200000006ff */
[----:B------:R-:W-:Y:S01]  /*11d0*/  IMAD.SHL.U32 R107, R0, 0x2, RZ ;  /* 0x00000002006b7824 */ /* 0x000fe200078e00ff */
[----:B------:R-:W-:Y:S01]  /*11e0*/  LOP3.LUT R96, R96, R31, RZ, 0xfc, !PT ;  /* 0x0000001f60607212 */ /* 0x000fe200078efcff */
[----:B-1----:R-:W-:Y:S01]  /*11f0*/  VIADD R110, R110, 0xffffffff ;  /* 0xffffffff6e6e7836 */ /* 0x002fe20000000000 */
[----:B------:R-:W-:Y:S01]  /*1200*/  LOP3.LUT R104, R104, 0x800, R3, 0xfe, !PT ;  /* 0x0000080068687812 */ /* 0x000fe200078efe03 */
[----:B------:R-:W-:Y:S01]  /*1210*/  VIADD R113, R6, UR6 ;  /* 0x0000000606717c36 */ /* 0x000fe20008000000 */
[----:B------:R-:W-:Y:S01]  /*1220*/  SHF.L.U32 R105, R8, R105, RZ ;  /* 0x0000006908697219 */ /* 0x000fe200000006ff */
[----:B------:R-:W-:Y:S01]  /*1230*/  IMAD.MOV.U32 R97, RZ, RZ, RZ ;  /* 0x000000ffff617224 */ /* 0x000fe200078e00ff */
[----:B------:R-:W-:Y:S01]  /*1240*/  LOP3.LUT R106, R0, 0xf, RZ, 0xc0, !PT ;  /* 0x0000000f006a7812 */ /* 0x000fe200078ec0ff */
[----:B------:R-:W-:Y:S01]  /*1250*/  UIADD3 UR45, UR43, -0x1, URZ ;  /* 0xffffffff2b2d7890 */ /* 0x000fe2000fffe03f */
[----:B------:R-:W-:Y:S01]  /*1260*/  SHF.R.U32.HI R19, RZ, 0x7, R19 ;  /* 0x00000007ff137819 */ /* 0x000fe20000011613 */
[----:B------:R-:W-:Y:S01]  /*1270*/  UMOV UR40, URZ ;  /* 0x0000003f00287c82 */ /* 0x000fe20008000000 */
[----:B------:R-:W-:Y:S01]  /*1280*/  SEL R108, R108, 0x70, !P5 ;  /* 0x000000706c6c7807 */ /* 0x000fe20006800000 */
[----:B------:R-:W-:Y:S01]  /*1290*/  UMOV UR41, URZ ;  /* 0x0000003f00297c82 */ /* 0x000fe20008000000 */
[----:B------:R-:W-:-:S02]  /*12a0*/  SEL R109, R109, 0xe0, !P6 ;  /* 0x000000e06d6d7807 */ /* 0x000fc40007000000 */
[----:B------:R-:W-:Y:S02]  /*12b0*/  SHF.R.U32.HI R111, RZ, 0x4, R111 ;  /* 0x00000004ff6f7819 */ /* 0x000fe4000001166f */
[----:B------:R-:W-:-:S07]  /*12c0*/  LOP3.LUT R112, RZ, R4, RZ, 0x33, !PT ;  /* 0x00000004ff707212 */ /* 0x000fce00078e33ff */
.L_x_179:
[----:B0-----:R-:W0:Y:S01]  /*12d0*/  S2UR UR4, SR_CgaCtaId ;  /* 0x00000000000479c3 */ /* 0x001e220000008800 */
[----:B-1----:R-:W1:Y:S01]  /*12e0*/  S2R R0, SR_TID.X ;  /* 0x0000000000007919 */ /* 0x002e620000002100 */
[----:B------:R-:W-:Y:S02]  /*12f0*/  UMOV UR44, 0x400 ;  /* 0x00000400002c7882 */ /* 0x000fe40000000000 */
[----:B0-----:R-:W-:-:S04]  /*1300*/  ULEA UR44, UR4, UR44, 0x18 ;  /* 0x0000002c042c7291 */ /* 0x001fc8000f8ec03f */
[----:B------:R-:W-:-:S04]  /*1310*/  UIADD3 UR4, UR44, 0x800, URZ ;  /* 0x000008002c047890 */ /* 0x000fc8000fffe03f */
[----:B------:R-:W-:Y:S01]  /*1320*/  ULOP3.LUT UP0, URZ, UR4, 0x3ff, URZ, 0xc0, !UPT ;  /* 0x000003ff043f7892 */ /* 0x000fe2000f80c03f */
[----:B-1----:R-:W-:-:S05]  /*1330*/  SHF.R.U32.HI R0, RZ, 0x5, R0 ;  /* 0x00000005ff007819 */ /* 0x002fca0000011600 */
[----:B------:R-:W-:Y:S01]  /*1340*/  PLOP3.LUT P0, PT, PT, PT, UP0, 0x80, 0x0 ;  /* 0x000000000000781c */ /* 0x000fe20003f0f008 */
[----:B------:R0:W1:-:S12]  /*1350*/  SHFL.IDX PT, R24, R0, RZ, 0x1f ;  /* 0x00001fff00187589 */ /* 0x00005800000e0000 */
[----:B0---4-:R-:W-:Y:S05]  /*1360*/  @!P0 BRA `(.L_x_13) ;  /* 0x0000000000408947 */ /* 0x011fea0003800000 */
[----:B------:R-:W-:Y:S01]  /*1370*/  MOV R0, 0x0 ;  /* 0x0000000000007802 */ /* 0x000fe20000000f00 */
[----:B------:R-:W-:Y:S01]  /*1380*/  ULDC.64 UR4, c[0x4][0x70] ;  /* 0x01001c0000047ab9 */ /* 0x000fe20000000a00 */
[----:B------:R-:W-:Y:S01]  /*1390*/  ULDC.64 UR6, c[0x4][0x8] ;  /* 0x0100020000067ab9 */ /* 0x000fe20000000a00 */
[----:B------:R-:W-:Y:S01]  /*13a0*/  IMAD.U32 R4, RZ, RZ, UR4 ;  /* 0x00000004ff047e24 */ /* 0x000fe2000f8e00ff */
[----:B------:R0:W2:Y:S01]  /*13b0*/  LDC.64 R14, c[0x4][R0] ;  /* 0x01000000000e7b82 */ /* 0x0000a20000000a00 */
[----:B------:R-:W-:Y:S01]  /*13c0*/  IMAD.U32 R5, RZ, RZ, UR5 ;  /* 0x00000005ff057e24 */ /* 0x000fe2000f8e00ff */
[----:B------:R-:W-:Y:S01]  /*13d0*/  ULDC.64 UR4, c[0x4][0x78] ;  /* 0x01001e0000047ab9 */ /* 0x000fe20000000a00 */
[----:B------:R-:W-:Y:S02]  /*13e0*/  IMAD.U32 R10, RZ, RZ, UR6 ;  /* 0x00000006ff0a7e24 */ /* 0x000fe4000f8e00ff */
[----:B------:R-:W-:Y:S02]  /*13f0*/  IMAD.U32 R6, RZ, RZ, UR4 ;  /* 0x00000004ff067e24 */ /* 0x000fe4000f8e00ff */
[----:B------:R-:W-:-:S02]  /*1400*/  IMAD.U32 R7, RZ, RZ, UR5 ;  /* 0x00000005ff077e24 */ /* 0x000fc4000f8e00ff */
[----:B------:R-:W-:Y:S02]  /*1410*/  IMAD.U32 R11, RZ, RZ, UR7 ;  /* 0x00000007ff0b7e24 */ /* 0x000fe4000f8e00ff */
[----:B------:R-:W-:Y:S02]  /*1420*/  IMAD.MOV.U32 R8, RZ, RZ, 0x70 ;  /* 0x00000070ff087424 */ /* 0x000fe400078e00ff */
[----:B------:R-:W-:Y:S02]  /*1430*/  IMAD.MOV.U32 R12, RZ, RZ, 0x1 ;  /* 0x00000001ff0c7424 */ /* 0x000fe400078e00ff */
[----:B0-----:R-:W-:-:S07]  /*1440*/  IMAD.MOV.U32 R13, RZ, RZ, RZ ;  /* 0x000000ffff0d7224 */ /* 0x001fce00078e00ff */
[----:B------:R-:W-:-:S07]  /*1450*/  LEPC R20, `(.L_x_13) ;  /* 0x000000001014794e */ /* 0x000fce0000000000 */
[----:B-12--5:R-:W-:Y:S05]  /*1460*/  CALL.ABS.NOINC R14 ;  /* 0x000000000e007343 */ /* 0x026fea0003c00000 */
.L_x_13:
[----:B------:R-:W-:-:S04]  /*1470*/  IMAD.U32 R25, RZ, RZ, UR44 ;  /* 0x0000002cff197e24 */ /* 0x000fc8000f8e00ff */
[----:B------:R-:W-:-:S05]  /*1480*/  VIADD R25, R25, 0x1c800 ;  /* 0x0001c80019197836 */ /* 0x000fca0000000000 */
[----:B------:R-:W-:-:S13]  /*1490*/  LOP3.LUT P0, RZ, R25, 0x3ff, RZ, 0xc0, !PT ;  /* 0x000003ff19ff7812 */ /* 0x000fda000780c0ff */
[----:B------:R-:W-:Y:S05]  /*14a0*/  @!P0 BRA `(.L_x_14) ;  /* 0x00000000007c8947 */ /* 0x000fea0003800000 */
        /* <DEDUP_REMOVED lines=16> */
.L_x_15:
[----:B------:R-:W0:Y:S01]  /*15b0*/  LDC.64 R22, c[0x4][R22] ;  /* 0x0100000016167b82 */ /* 0x000e220000000a00 */
[----:B------:R-:W-:Y:S01]  /*15c0*/  ULDC.64 UR4, c[0x4][0x70] ;  /* 0x01001c0000047ab9 */ /* 0x000fe20000000a00 */
[----:B------:R-:W-:Y:S01]  /*15d0*/  ULDC.64 UR6, c[0x4][0x78] ;  /* 0x01001e0000067ab9 */ /* 0x000fe20000000a00 */
[----:B------:R-:W-:Y:S02]  /*15e0*/  IMAD.U32 R4, RZ, RZ, UR4 ;  /* 0x00000004ff047e24 */ /* 0x000fe4000f8e00ff */
        /* <DEDUP_REMOVED lines=8> */
[----:B------:R-:W-:-:S07]  /*1670*/  IMAD.MOV.U32 R13, RZ, RZ, RZ ;  /* 0x000000ffff0d7224 */ /* 0x000fce00078e00ff */
[----:B------:R-:W-:-:S07]  /*1680*/  LEPC R20, `(.L_x_14) ;  /* 0x000000001014794e */ /* 0x000fce0000000000 */
[----:B0-----:R-:W-:Y:S05]  /*1690*/  CALL.ABS.NOINC R22 ;  /* 0x0000000016007343 */ /* 0x001fea0003c00000 */
.L_x_14:
[----:B------:R-:W-:Y:S01]  /*16a0*/  UMOV UR4, 0xffffffff ;  /* 0xffffffff00047882 */ /* 0x000fe20000000000 */
[----:B------:R-:W-:-:S04]  /*16b0*/  LOP3.LUT R0, R18, 0x1, RZ, 0xfc, !PT ;  /* 0x0000000112007812 */ /* 0x000fc800078efcff */
[----:B------:R-:W-:Y:S01]  /*16c0*/  ISETP.NE.AND P0, PT, R0, 0x3, PT ;  /* 0x000000030000780c */ /* 0x000fe20003f05270 */
[----:B------:R-:W-:-:S12]  /*16d0*/  BRA.DIV UR4, `(.L_x_16) ;  /* 0x0000009604387947 */ /* 0x000fd8000b800000 */
.L_x_210:
[----:B------:R-:W-:Y:S05]  /*16e0*/  @!P0 BRA `(.L_x_17) ;  /* 0x0000000000048947 */ /* 0x000fea0003800000 */
[----:B------:R-:W-:Y:S01]  /*16f0*/  BPT.TRAP 0x1 ;  /* 0x000000040000795c */ /* 0x000fe20000300000 */
.L_x_17:
[----:B------:R-:W-:Y:S02]  /*1700*/  IMAD.U32 R3, RZ, RZ, UR41 ;  /* 0x00000029ff037e24 */ /* 0x000fe4000f8e00ff */
[----:B------:R-:W-:-:S03]  /*1710*/  IMAD.U32 R0, RZ, RZ, UR40 ;  /* 0x00000028ff007e24 */ /* 0x000fc6000f8e00ff */
[----:B------:R-:W-:Y:S02]  /*1720*/  LEA R3, R3, UR44, 0x3 ;  /* 0x0000002c03037c11 */ /* 0x000fe4000f8e18ff */
[----:B------:R-:W-:-:S04]  /*1730*/  SHF.L.U32 R0, R0, 0x1f, RZ ;  /* 0x0000001f00007819 */ /* 0x000fc800000006ff */
[----:B------:R0:W2:Y:S01]  /*1740*/  SYNCS.PHASECHK.TRANS64.TRYWAIT P1, [R3+URZ], R0 ;  /* 0x00000000030075a7 */ /* 0x0000a2000802017f */
[----:B------:R-:W-:Y:S05]  /*1750*/  @!P0 BRA `(.L_x_18) ;  /* 0x0000000000048947 */ /* 0x000fea0003800000 */
[----:B------:R-:W-:Y:S01]  /*1760*/  BPT.TRAP 0x1 ;  /* 0x000000040000795c */ /* 0x000fe20000300000 */
.L_x_18:
[----:B--2---:R-:W-:Y:S05]  /*1770*/  @P1 BRA `(.L_x_19) ;  /* 0x0000000000081947 */ /* 0x004fea0003800000 */
[----:B------:R-:W2:Y:S02]  /*1780*/  SYNCS.PHASECHK.TRANS64.TRYWAIT P1, [R3+URZ], R0 ;  /* 0x00000000030075a7 */ /* 0x000ea4000802017f */
[----:B--2---:R-:W-:Y:S05]  /*1790*/  @!P1 BRA `(.L_x_20) ;  /* 0x0000009400289947 */ /* 0x004fea0003800000 */
.L_x_19:
[----:B------:R-:W-:-:S04]  /*17a0*/  UIADD3 UR4, UR41, 0x1, URZ ;  /* 0x0000000129047890 */ /* 0x000fc8000fffe03f */
[----:B------:R-:W-:Y:S02]  /*17b0*/  UISETP.NE.AND UP0, UPT, UR4, 0x7, UPT ;  /* 0x000000070400788c */ /* 0x000fe4000bf05270 */
[----:B0-2---:R-:W-:Y:S02]  /*17c0*/  IMAD.U32 R0, RZ, RZ, UR4 ;  /* 0x00000004ff007e24 */ /* 0x005fe4000f8e00ff */
[----:B------:R-:W-:Y:S02]  /*17d0*/  USEL UR4, URZ, 0x1, UP0 ;  /* 0x000000013f047887 */ /* 0x000fe40008000000 */
[----:B------:R-:W-:Y:S02]  /*17e0*/  PLOP3.LUT P1, PT, PT, PT, UP0, 0x80, 0x0 ;  /* 0x000000000000781c */ /* 0x000fe40003f2f008 */
[----:B------:R-:W-:Y:S02]  /*17f0*/  ULOP3.LUT UR4, UR40, UR4, URZ, 0x3c, !UPT ;  /* 0x0000000428047292 */ /* 0x000fe4000f8e3c3f */
[----:B------:R-:W-:-:S04]  /*1800*/  SEL R0, R0, RZ, P1 ;  /* 0x000000ff00007207 */ /* 0x000fc80000800000 */
[----:B------:R-:W-:Y:S01]  /*1810*/  IMAD.U32 R115, RZ, RZ, UR4 ;  /* 0x00000004ff737e24 */ /* 0x000fe2000f8e00ff */
[----:B------:R-:W-:Y:S06]  /*1820*/  @!P0 BRA `(.L_x_21) ;  /* 0x0000000000048947 */ /* 0x000fec0003800000 */
[----:B------:R-:W-:Y:S01]  /*1830*/  BPT.TRAP 0x1 ;  /* 0x000000040000795c */ /* 0x000fe20000300000 */
.L_x_21:
[----:B------:R-:W-:Y:S01]  /*1840*/  IMAD.U32 R5, RZ, RZ, UR41 ;  /* 0x00000029ff057e24 */ /* 0x000fe2000f8e00ff */
[----:B------:R-:W-:Y:S01]  /*1850*/  LEA R10, R0, UR44, 0x3 ;  /* 0x0000002c000a7c11 */ /* 0x000fe2000f8e18ff */
[----:B------:R-:W-:Y:S01]  /*1860*/  IMAD.MOV.U32 R39, RZ, RZ, -0x650a62f0 ;  /* 0x9af59d10ff277424 */ /* 0x000fe200078e00ff */
[----:B------:R-:W-:Y:S01]  /*1870*/  SHF.L.U32 R43, R115, 0x1f, RZ ;  /* 0x0000001f732b7819 */ /* 0x000fe200000006ff */
[----:B------:R-:W-:Y:S01]  /*1880*/  IMAD R5, R5, 0x4000, R104 ;  /* 0x0000400005057824 */ /* 0x000fe200078e0268 */
[----:B-1----:R-:W-:Y:S01]  /*1890*/  SHF.R.S32.HI R3, RZ, 0x1f, R24 ;  /* 0x0000001fff037819 */ /* 0x002fe20000011418 */
[----:B------:R-:W-:Y:S01]  /*18a0*/  IMAD.MOV.U32 R41, RZ, RZ, 0x8d10d10 ;  /* 0x08d10d10ff297424 */ /* 0x000fe200078e00ff */
[----:B------:R0:W1:Y:S01]  /*18b0*/  SYNCS.PHASECHK.TRANS64.TRYWAIT P3, [R10+URZ], R43 ;  /* 0x0000002b0a0075a7 */ /* 0x000062000806017f */
[----:B------:R-:W-:Y:S01]  /*18c0*/  VIADD R9, R5, UR44 ;  /* 0x0000002c05097c36 */ /* 0x000fe20008000000 */
[----:B------:R-:W-:Y:S01]  /*18d0*/  LDS.U8 R12, [R5+UR44] ;  /* 0x0000002c050c7984 */ /* 0x000fe20008000000 */
[----:B------:R-:W-:Y:S01]  /*18e0*/  LEA.HI R4, R3, R24, RZ, 0x2 ;  /* 0x0000001803047211 */ /* 0x000fe200078f10ff */
[----:B------:R-:W-:Y:S01]  /*18f0*/  BSSY B0, `(.L_x_22) ;  /* 0x00000c1000007945 */ /* 0x000fe20003800000 */
[--C-:B------:R-:W-:Y:S01]  /*1900*/  IMAD.IADD R7, R108, 0x1, R9.reuse ;  /* 0x000000016c077824 */ /* 0x100fe200078e0209 */
[----:B------:R-:W-:Y:S01]  /*1910*/  LDS.U8 R14, [R5+UR44+0x8] ;  /* 0x0000082c050e7984 */ /* 0x000fe20008000000 */
[----:B------:R-:W-:Y:S01]  /*1920*/  IMAD.IADD R9, R109, 0x1, R9 ;  /* 0x000000016d097824 */ /* 0x000fe200078e0209 */
[----:B------:R-:W-:-:S02]  /*1930*/  LOP3.LUT R11, R4, 0xfffffffc, RZ, 0xc0, !PT ;  /* 0xfffffffc040b7812 */ /* 0x000fc400078ec0ff */
[----:B------:R-:W2:Y:S01]  /*1940*/  LDS.U8 R13, [R7] ;  /* 0x00000000070d7984 */ /* 0x000ea20000000000 */
[----:B------:R-:W-:Y:S01]  /*1950*/  IMAD.IADD R8, R108, 0x1, R9 ;  /* 0x000000016c087824 */ /* 0x000fe200078e0209 */
[----:B------:R-:W-:Y:S01]  /*1960*/  LEA.HI R3, R3, R24, RZ, 0x3 ;  /* 0x0000001803037211 */ /* 0x000fe200078f18ff */
[----:B------:R-:W-:Y:S01]  /*1970*/  IMAD.IADD R11, R24, 0x1, -R11 ;  /* 0x00000001180b7824 */ /* 0x000fe200078e0a0b */
[----:B------:R-:W-:Y:S01]  /*1980*/  LDS.U8 R20, [R5+UR44+0x800] ;  /* 0x0008002c05147984 */ /* 0x000fe20008000000 */
[----:B0-----:R-:W-:Y:S01]  /*1990*/  IMAD.U32 R43, RZ, RZ, UR41 ;  /* 0x00000029ff2b7e24 */ /* 0x001fe2000f8e00ff */
[----:B------:R-:W-:Y:S01]  /*19a0*/  SHF.R.S32.HI R3, RZ, 0x3, R3 ;  /* 0x00000003ff037819 */ /* 0x000fe20000011403 */
[C---:B------:R-:W-:Y:S01]  /*19b0*/  IMAD R4, R11.reuse, 0xc, RZ ;  /* 0x0000000c0b047824 */ /* 0x040fe200078e02ff */
[----:B------:R-:W-:Y:S01]  /*19c0*/  LDS.U8 R22, [R5+UR44+0x808] ;  /* 0x0008082c05167984 */ /* 0x000fe20008000000 */
[----:B------:R-:W-:Y:S01]  /*19d0*/  VIADD R10, R11, 0x4 ;  /* 0x000000040b0a7836 */ /* 0x000fe20000000000 */
[----:B------:R-:W-:Y:S01]  /*19e0*/  LEA R43, R43, 0x1c800, 0xe ;  /* 0x0001c8002b2b7811 */ /* 0x000fe200078e70ff */
[----:B------:R-:W-:Y:S01]  /*19f0*/  IMAD R6, R3, 0x3, RZ ;  /* 0x0000000303067824 */ /* 0x000fe200078e02ff */
[----:B------:R-:W0:Y:S01]  /*1a00*/  LDS.U8 R23, [R7+0x8] ;  /* 0x0000080007177984 */ /* 0x000e220000000000 */
[----:B------:R-:W-:-:S02]  /*1a10*/  SHF.R.U64 R39, R39, R4, 0xdd3f ;  /* 0x0000dd3f27277419 */ /* 0x000fc40000001204 */
[----:B------:R-:W-:Y:S01]  /*1a20*/  SHF.R.U64 R41, R41, R4, 0xb08b ;  /* 0x0000b08b29297419 */ /* 0x000fe20000001204 */
[----:B------:R-:W3:Y:S01]  /*1a30*/  LDS.U8 R29, [R7+0x800] ;  /* 0x00080000071d7984 */ /* 0x000ee20000000000 */
[----:B------:R-:W-:Y:S02]  /*1a40*/  LOP3.LUT R39, R39, 0xfff, RZ, 0xc0, !PT ;  /* 0x00000fff27277812 */ /* 0x000fe400078ec0ff */
[----:B------:R-:W-:Y:S01]  /*1a50*/  LOP3.LUT R41, R41, 0xfff, RZ, 0xc0, !PT ;  /* 0x00000fff29297812 */ /* 0x000fe200078ec0ff */
[----:B------:R-:W4:Y:S01]  /*1a60*/  LDS.U8 R35, [R7+0x808] ;  /* 0x0008080007237984 */ /* 0x000f220000000000 */
[-C--:B------:R-:W-:Y:S02]  /*1a70*/  SHF.R.U32.HI R4, RZ, R6.reuse, R39 ;  /* 0x00000006ff047219 */ /* 0x080fe40000011627 */
[----:B------:R-:W-:Y:S01]  /*1a80*/  SHF.R.U32.HI R6, RZ, R6, R41 ;  /* 0x00000006ff067219 */ /* 0x000fe20000011629 */
[----:B------:R-:W1:Y:S04]  /*1a90*/  LDS.U8 R15, [R9] ;  /* 0x00000000090f7984 */ /* 0x000e680000000000 */
[----:B------:R-:W1:Y:S01]  /*1aa0*/  LDS.U8 R27, [R9+0x8] ;  /* 0x00000800091b7984 */ /* 0x000e620000000000 */
[----:B------:R-:W-:-:S03]  /*1ab0*/  IMAD.MOV.U32 R11, RZ, RZ, R6 ;  /* 0x000000ffff0b7224 */ /* 0x000fc600078e0006 */
[----:B------:R-:W1:Y:S04]  /*1ac0*/  LDS.U8 R31, [R9+0x800] ;  /* 0x00080000091f7984 */ /* 0x000e680000000000 */
[----:B------:R-:W1:Y:S04]  /*1ad0*/  LDS.U8 R37, [R9+0x808] ;  /* 0x0008080009257984 */ /* 0x000e680000000000 */
[----:B------:R-:W1:Y:S01]  /*1ae0*/  LDS.U8 R21, [R8] ;  /* 0x0000000008157984 */ /* 0x000e620000000000 */
[----:B--2---:R-:W-:Y:S01]  /*1af0*/  PRMT R12, R13, 0x7604, R12 ;  /* 0x000076040d0c7816 */ /* 0x004fe2000000000c */
[----:B------:R-:W-:-:S02]  /*1b00*/  IMAD.MOV.U32 R13, RZ, RZ, R4 ;  /* 0x000000ffff0d7224 */ /* 0x000fc400078e0004 */
[----:B------:R-:W2:Y:S04]  /*1b10*/  LDS.U8 R101, [R8+0x8] ;  /* 0x0000080008657984 */ /* 0x000ea80000000000 */
[----:B------:R-:W2:Y:S04]  /*1b20*/  LDS.U8 R33, [R8+0x800] ;  /* 0x0008000008217984 */ /* 0x000ea80000000000 */
[----:B------:R-:W2:Y:S01]  /*1b30*/  LDS.U8 R103, [R8+0x808] ;  /* 0x0008080008677984 */ /* 0x000ea20000000000 */
[----:B0-----:R-:W-:Y:S02]  /*1b40*/  PRMT R14, R23, 0x7604, R14 ;  /* 0x00007604170e7816 */ /* 0x001fe4000000000e */
[----:B---3--:R-:W-:-:S02]  /*1b50*/  PRMT R20, R29, 0x7604, R20 ;  /* 0x000076041d147816 */ /* 0x008fc40000000014 */
[----:B----4-:R-:W-:Y:S02]  /*1b60*/  PRMT R22, R35, 0x7604, R22 ;  /* 0x0000760423167816 */ /* 0x010fe40000000016 */
[----:B-1----:R-:W-:Y:S02]  /*1b70*/  PRMT R12, R15, 0x7054, R12 ;  /* 0x000070540f0c7816 */ /* 0x002fe4000000000c */
[----:B------:R-:W-:Y:S02]  /*1b80*/  PRMT R14, R27, 0x7054, R14 ;  /* 0x000070541b0e7816 */ /* 0x000fe4000000000e */
[----:B------:R-:W-:Y:S02]  /*1b90*/  PRMT R20, R31, 0x7054, R20 ;  /* 0x000070541f147816 */ /* 0x000fe40000000014 */
[----:B------:R-:W-:Y:S02]  /*1ba0*/  PRMT R22, R37, 0x7054, R22 ;  /* 0x0000705425167816 */ /* 0x000fe40000000016 */
[----:B------:R-:W-:Y:S01]  /*1bb0*/  PRMT R100, R21, 0x654, R12 ;  /* 0x0000065415647816 */ /* 0x000fe2000000000c */
[----:B------:R-:W-:Y:S01]  /*1bc0*/  IMAD.MOV.U32 R12, RZ, RZ, RZ ;  /* 0x000000ffff0c7224 */ /* 0x000fe200078e00ff */
[----:B--2---:R-:W-:-:S02]  /*1bd0*/  PRMT R101, R101, 0x654, R14 ;  /* 0x0000065465657816 */ /* 0x004fc4000000000e */
[----:B------:R-:W-:Y:S02]  /*1be0*/  PRMT R102, R33, 0x654, R20 ;  /* 0x0000065421667816 */ /* 0x000fe40000000014 */
[----:B------:R-:W-:-:S07]  /*1bf0*/  PRMT R103, R103, 0x654, R22 ;  /* 0x0000065467677816 */ /* 0x000fce0000000016 */
.L_x_24:
[----:B0-----:R-:W-:Y:S01]  /*1c00*/  IMAD R14, R12, 0x2, R3 ;  /* 0x000000020c0e7824 */ /* 0x001fe200078e0203 */
[----:B------:R-:W-:Y:S01]  /*1c10*/  LOP3.LUT R15, R13, 0x7, RZ, 0xc0, !PT ;  /* 0x000000070d0f7812 */ /* 0x000fe200078ec0ff */
[----:B------:R-:W-:Y:S01]  /*1c20*/  IMAD.MOV.U32 R116, RZ, RZ, 0x70 ;  /* 0x00000070ff747424 */ /* 0x000fe200078e00ff */
[----:B------:R-:W-:Y:S01]  /*1c30*/  UMOV UR4, 0xffffffff ;  /* 0xffffffff00047882 */ /* 0x000fe20000000000 */
[C---:B------:R-:W-:Y:S01]  /*1c40*/  VIADD R21, R14.reuse, 0xfffffffc ;  /* 0xfffffffc0e157836 */ /* 0x040fe20000000000 */
[----:B------:R-:W-:Y:S01]  /*1c50*/  ISETP.GE.AND P1, PT, R14, 0x4, PT ;  /* 0x000000040e00780c */ /* 0x000fe20003f26270 */
[----:B------:R-:W-:Y:S01]  /*1c60*/  IMAD.MOV.U32 R117, RZ, RZ, 0x240 ;  /* 0x00000240ff757424 */ /* 0x000fe200078e00ff */
[----:B------:R-:W-:Y:S02]  /*1c70*/  SHF.R.S32.HI R13, RZ, 0x3, R13 ;  /* 0x00000003ff0d7819 */ /* 0x000fe4000001140d */
[----:B------:R-:W-:-:S04]  /*1c80*/  SEL R14, R15, R10, !P1 ;  /* 0x0000000a0f0e7207 */ /* 0x000fc80004800000 */
[C---:B------:R-:W-:Y:S01]  /*1c90*/  LOP3.LUT R15, R14.reuse, 0x1, RZ, 0xc0, !PT ;  /* 0x000000010e0f7812 */ /* 0x040fe200078ec0ff */
[----:B------:R-:W-:-:S04]  /*1ca0*/  VIADD R20, R14, 0x1 ;  /* 0x000000010e147836 */ /* 0x000fc80000000000 */
[----:B------:R-:W-:Y:S02]  /*1cb0*/  @!P1 LOP3.LUT R21, R11, 0x7, RZ, 0xc0, !PT ;  /* 0x000000070b159812 */ /* 0x000fe400078ec0ff */
[----:B------:R-:W-:Y:S01]  /*1cc0*/  ISETP.NE.U32.AND P1, PT, R15, 0x1, PT ;  /* 0x000000010f00780c */ /* 0x000fe20003f25070 */
[C---:B------:R-:W-:Y:S01]  /*1cd0*/  IMAD.SHL.U32 R15, R14.reuse, 0x10, RZ ;  /* 0x000000100e0f7824 */ /* 0x040fe200078e00ff */
[-C--:B------:R-:W-:Y:S02]  /*1ce0*/  ISETP.NE.AND P4, PT, R14, R21.reuse, PT ;  /* 0x000000150e00720c */ /* 0x080fe40003f85270 */
[----:B------:R-:W-:Y:S02]  /*1cf0*/  SEL R23, R116, 0x90, !P1 ;  /* 0x0000009074177807 */ /* 0x000fe40004800000 */
[----:B------:R-:W-:Y:S02]  /*1d00*/  SEL R20, R20, R21, !P4 ;  /* 0x0000001514147207 */ /* 0x000fe40006000000 */
[----:B------:R-:W-:Y:S01]  /*1d10*/  LOP3.LUT R22, R15, 0x70, RZ, 0xc0, !PT ;  /* 0x000000700f167812 */ /* 0x000fe200078ec0ff */
[----:B------:R-:W-:Y:S01]  /*1d20*/  IMAD R23, R111, R23, R106 ;  /* 0x000000176f177224 */ /* 0x000fe200078e026a */
[C---:B------:R-:W-:Y:S01]  /*1d30*/  LOP3.LUT R15, R20.reuse, 0x1, RZ, 0xc0, !PT ;  /* 0x00000001140f7812 */ /* 0x040fe200078ec0ff */
[----:B------:R-:W-:Y:S01]  /*1d40*/  IMAD.SHL.U32 R24, R20, 0x10, RZ ;  /* 0x0000001014187824 */ /* 0x000fe200078e00ff */
[----:B------:R-:W-:Y:S01]  /*1d50*/  SHF.R.S32.HI R11, RZ, 0x3, R11 ;  /* 0x00000003ff0b7819 */ /* 0x000fe2000001140b */
[----:B------:R-:W-:Y:S01]  /*1d60*/  IMAD R22, R21, 0x800, R22 ;  /* 0x0000080015167824 */ /* 0x000fe200078e0216 */
[----:B------:R-:W-:Y:S01]  /*1d70*/  ISETP.NE.U32.AND P5, PT, R15, 0x1, PT ;  /* 0x000000010f00780c */ /* 0x000fe20003fa5070 */
[----:B------:R-:W-:-:S03]  /*1d80*/  VIADD R15, R21, 0x1 ;  /* 0x00000001150f7836 */ /* 0x000fc60000000000 */
[----:B------:R-:W-:Y:S02]  /*1d90*/  R2P PR, R14, 0x6 ;  /* 0x000000060e007804 */ /* 0x000fe40000000000 */
[----:B------:R-:W-:Y:S02]  /*1da0*/  IADD3 R23, R23, R22, R43 ;  /* 0x0000001617177210 */ /* 0x000fe40007ffe02b */
[----:B------:R-:W-:Y:S02]  /*1db0*/  SEL R26, R116, 0x90, !P5 ;  /* 0x00000090741a7807 */ /* 0x000fe40006800000 */
[----:B------:R-:W-:Y:S01]  /*1dc0*/  SEL R22, R15, R14, !P4 ;  /* 0x0000000e0f167207 */ /* 0x000fe20006000000 */
[----:B------:R0:W1:Y:S01]  /*1dd0*/  LDS.U8 R39, [R23+UR44+0x400] ;  /* 0x0004002c17277984 */ /* 0x0000620008000000 */
[----:B------:R-:W-:Y:S01]  /*1de0*/  LOP3.LUT R15, R24, 0x70, RZ, 0xc0, !PT ;  /* 0x00000070180f7812 */ /* 0x000fe200078ec0ff */
[----:B------:R-:W-:Y:S02]  /*1df0*/  VIADD R24, R23, UR44 ;  /* 0x0000002c17187c36 */ /* 0x000fe40008000000 */
[----:B------:R-:W-:Y:S01]  /*1e00*/  IMAD R28, R111, R26, R106 ;  /* 0x0000001a6f1c7224 */ /* 0x000fe200078e026a */
[----:B------:R0:W2:Y:S01]  /*1e10*/  LDS.U8 R40, [R23+UR44] ;  /* 0x0000002c17287984 */ /* 0x0000a20008000000 */
[----:B------:R-:W-:Y:S01]  /*1e20*/  IMAD R27, R22, 0x800, R15 ;  /* 0x00000800161b7824 */ /* 0x000fe200078e020f */
[----:B------:R-:W-:Y:S01]  /*1e30*/  SEL R15, R117, 0x1c0, !P2 ;  /* 0x000001c0750f7807 */ /* 0x000fe20005000000 */
[----:B------:R-:W-:-:S02]  /*1e40*/  VIADD R26, R24, 0x120 ;  /* 0x00000120181a7836 */ /* 0x000fc40000000000 */
[----:B------:R-:W-:Y:S01]  /*1e50*/  @P1 VIADD R26, R24, 0xe0 ;  /* 0x000000e0181a1836 */ /* 0x000fe20000000000 */
[----:B------:R-:W-:Y:S02]  /*1e60*/  R2P PR, R20, 0x6 ;  /* 0x0000000614007804 */ /* 0x000fe40000000000 */
[----:B------:R-:W-:Y:S01]  /*1e70*/  IADD3 R32, R28, R27, R43 ;  /* 0x0000001b1c207210 */ /* 0x000fe20007ffe02b */
[----:B------:R-:W-:Y:S01]  /*1e80*/  IMAD.IADD R27, R15, 0x1, R24 ;  /* 0x000000010f1b7824 */ /* 0x000fe200078e0218 */
[----:B------:R0:W3:Y:S01]  /*1e90*/  LDS.U8 R29, [R26+0x400] ;  /* 0x000400001a1d7984 */ /* 0x0000e20000000000 */
[----:B------:R-:W-:Y:S01]  /*1ea0*/  SEL R31, R117, 0x1c0, !P2 ;  /* 0x000001c0751f7807 */ /* 0x000fe20005000000 */
[----:B------:R-:W-:Y:S02]  /*1eb0*/  IMAD.IADD R15, R15, 0x1, R26 ;  /* 0x000000010f0f7824 */ /* 0x000fe400078e021a */
[----:B------:R-:W-:Y:S01]  /*1ec0*/  VIADD R34, R32, UR44 ;  /* 0x0000002c20227c36 */ /* 0x000fe20008000000 */
[----:B------:R0:W4:Y:S03]  /*1ed0*/  LDS.U8 R28, [R27] ;  /* 0x000000001b1c7984 */ /* 0x0001260000000000 */
[C---:B------:R-:W-:Y:S01]  /*1ee0*/  VIADD R36, R34.reuse, 0x120 ;  /* 0x0000012022247836 */ /* 0x040fe20000000000 */
[----:B------:R0:W0:Y:S01]  /*1ef0*/  LDS.U8 R30, [R27+0x400] ;  /* 0x000400001b1e7984 */ /* 0x0000220000000000 */
[----:B------:R-:W-:-:S02]  /*1f00*/  @P1 VIADD R36, R34, 0xe0 ;  /* 0x000000e022241836 */ /* 0x000fc40000000000 */
[C---:B------:R-:W-:Y:S01]  /*1f10*/  IMAD.IADD R34, R31.reuse, 0x1, R34 ;  /* 0x000000011f227824 */ /* 0x040fe200078e0222 */
[----:B------:R0:W0:Y:S01]  /*1f20*/  LDS.U8 R41, [R32+UR44+0x400] ;  /* 0x0004002c20297984 */ /* 0x0000220008000000 */
[----:B------:R-:W-:-:S03]  /*1f30*/  IMAD.IADD R33, R31, 0x1, R36 ;  /* 0x000000011f217824 */ /* 0x000fc600078e0224 */
[----:B------:R0:W0:Y:S04]  /*1f40*/  LDS.U8 R42, [R32+UR44] ;  /* 0x0000002c202a7984 */ /* 0x0000280008000000 */
[----:B------:R0:W0:Y:S04]  /*1f50*/  LDS.U8 R24, [R26] ;  /* 0x000000001a187984 */ /* 0x0000280000000000 */
[----:B------:R0:W0:Y:S04]  /*1f60*/  LDS.U8 R23, [R15] ;  /* 0x000000000f177984 */ /* 0x0000280000000000 */
[----:B------:R0:W0:Y:S04]  /*1f70*/  LDS.U8 R27, [R15+0x400] ;  /* 0x000400000f1b7984 */ /* 0x0000280000000000 */
[----:B------:R0:W0:Y:S04]  /*1f80*/  LDS.U8 R31, [R36] ;  /* 0x00000000241f7984 */ /* 0x0000280000000000 */
[----:B------:R0:W0:Y:S04]  /*1f90*/  LDS.U8 R37, [R36+0x400] ;  /* 0x0004000024257984 */ /* 0x0000280000000000 */
[----:B------:R0:W0:Y:S04]  /*1fa0*/  LDS.U8 R32, [R34] ;  /* 0x0000000022207984 */ /* 0x0000280000000000 */
[----:B------:R0:W0:Y:S04]  /*1fb0*/  LDS.U8 R38, [R34+0x400] ;  /* 0x0004000022267984 */ /* 0x0000280000000000 */
[----:B------:R0:W0:Y:S04]  /*1fc0*/  LDS.U8 R35, [R33] ;  /* 0x0000000021237984 */ /* 0x0000280000000000 */
[----:B------:R0:W0:Y:S01]  /*1fd0*/  LDS.U8 R26, [R33+0x400] ;  /* 0x00040000211a7984 */ /* 0x0000220000000000 */
[----:B-1234-:R-:W-:Y:S05]  /*1fe0*/  BRA.DIV UR4, `(.L_x_23) ;  /* 0x0000008e04287947 */ /* 0x01efea000b800000 */
[----:B------:R-:W-:Y:S01]  /*1ff0*/  NOP ;  /* 0x0000000000007918 */ /* 0x000fe20000000000 */
.L_x_213:
[C---:B------:R-:W-:Y:S01]  /*2000*/  R2P PR, R21.reuse, 0x6 ;  /* 0x0000000615007804 */ /* 0x040fe20000000000 */
[----:B------:R-:W-:Y:S01]  /*2010*/  IMAD.MOV.U32 R119, RZ, RZ, 0x120 ;  /* 0x00000120ff777424 */ /* 0x000fe200078e00ff */
[C---:B0-----:R-:W-:Y:S01]  /*2020*/  LOP3.LUT R15, R21.reuse, 0x1, RZ, 0xc0, !PT ;  /* 0x00000001150f7812 */ /* 0x041fe200078ec0ff */
[----:B------:R-:W-:Y:S01]  /*2030*/  IMAD.SHL.U32 R21, R21, 0x10, RZ ;  /* 0x0000001015157824 */ /* 0x000fe200078e00ff */
[----:B------:R-:W-:Y:S01]  /*2040*/  LOP3.LUT R33, R22, 0x1, RZ, 0xc0, !PT ;  /* 0x0000000116217812 */ /* 0x000fe200078ec0ff */
[----:B------:R-:W-:Y:S01]  /*2050*/  VIADD R12, R12, 0x1 ;  /* 0x000000010c0c7836 */ /* 0x000fe20000000000 */
[----:B------:R-:W-:Y:S02]  /*2060*/  ISETP.NE.U32.AND P4, PT, R15, 0x1, PT ;  /* 0x000000010f00780c */ /* 0x000fe40003f85070 */
[----:B------:R-:W-:Y:S02]  /*2070*/  SEL R34, R119, 0xe0, !P1 ;  /* 0x000000e077227807 */ /* 0x000fe40004800000 */
[----:B------:R-:W-:-:S02]  /*2080*/  SEL R15, R116, 0x90, !P4 ;  /* 0x00000090740f7807 */ /* 0x000fc40006000000 */
[----:B------:R-:W-:Y:S01]  /*2090*/  LOP3.LUT R21, R21, 0x70, RZ, 0xc0, !PT ;  /* 0x0000007015157812 */ /* 0x000fe200078ec0ff */
[----:B------:R-:W-:Y:S01]  /*20a0*/  IMAD R34, R111, R34, RZ ;  /* 0x000000226f227224 */ /* 0x000fe200078e02ff */
[----:B------:R-:W-:-:S03]  /*20b0*/  PRMT R40, R39, 0x7604, R40 ;  /* 0x0000760427287816 */ /* 0x000fc60000000028 */
[----:B------:R-:W-:Y:S02]  /*20c0*/  IMAD R34, R106, R15, R34 ;  /* 0x0000000f6a227224 */ /* 0x000fe400078e0222 */
[----:B------:R-:W-:-:S05]  /*20d0*/  IMAD R21, R14, 0x800, R21 ;  /* 0x000008000e157824 */ /* 0x000fca00078e0215 */
[----:B------:R-:W-:-:S05]  /*20e0*/  IADD3 R21, R34, R21, R43 ;  /* 0x0000001522157210 */ /* 0x000fca0007ffe02b */
[----:B------:R-:W-:-:S04]  /*20f0*/  VIADD R15, R21, UR44 ;  /* 0x0000002c150f7c36 */ /* 0x000fc80008000000 */
[C---:B------:R-:W-:Y:S02]  /*2100*/  VIADD R14, R15.reuse, 0x240 ;  /* 0x000002400f0e7836 */ /* 0x040fe40000000000 */
[----:B------:R-:W-:Y:S01]  /*2110*/  @P2 VIADD R14, R15, 0x1c0 ;  /* 0x000001c00f0e2836 */ /* 0x000fe20000000000 */
[C---:B------:R-:W-:Y:S01]  /*2120*/  R2P PR, R22.reuse, 0x6 ;  /* 0x0000000616007804 */ /* 0x040fe20000000000 */
[----:B------:R-:W-:Y:S01]  /*2130*/  IMAD.SHL.U32 R22, R22, 0x10, RZ ;  /* 0x0000001016167824 */ /* 0x000fe200078e00ff */
[----:B------:R-:W-:Y:S02]  /*2140*/  ISETP.NE.U32.AND P4, PT, R33, 0x1, PT ;  /* 0x000000012100780c */ /* 0x000fe40003f85070 */
[----:B------:R0:W-:Y:S01]  /*2150*/  STS.U8 [R14], R24 ;  /* 0x000000180e007388 */ /* 0x0001e20000000000 */
[----:B------:R-:W-:Y:S02]  /*2160*/  SEL R34, R119, 0xe0, !P1 ;  /* 0x000000e077227807 */ /* 0x000fe40004800000 */
[----:B------:R-:W-:Y:S01]  /*2170*/  SEL R33, R116, 0x90, !P4 ;  /* 0x0000009074217807 */ /* 0x000fe20006000000 */
[----:B------:R0:W-:Y:S01]  /*2180*/  STS.U8 [R21+UR44+0x400], R28 ;  /* 0x0004001c15007988 */ /* 0x0001e2000800002c */
[----:B------:R-:W-:Y:S01]  /*2190*/  LOP3.LUT R15, R22, 0x70, RZ, 0xc0, !PT ;  /* 0x00000070160f7812 */ /* 0x000fe200078ec0ff */
[----:B------:R-:W-:Y:S01]  /*21a0*/  IMAD R34, R111, R34, RZ ;  /* 0x000000226f227224 */ /* 0x000fe200078e02ff */
[----:B------:R-:W-:Y:S01]  /*21b0*/  ISETP.NE.AND P1, PT, R12, 0x4, PT ;  /* 0x000000040c00780c */ /* 0x000fe20003f25270 */
[----:B------:R0:W-:Y:S02]  /*21c0*/  STS.U8 [R14+0x400], R23 ;  /* 0x000400170e007388 */ /* 0x0001e40000000000 */
[----:B------:R-:W-:-:S02]  /*21d0*/  IMAD R34, R106, R33, R34 ;  /* 0x000000216a227224 */ /* 0x000fc400078e0222 */
[----:B------:R0:W-:Y:S01]  /*21e0*/  STS.U16 [R21+UR44], R40 ;  /* 0x0000002815007988 */ /* 0x0001e2000800042c */
[----:B------:R-:W-:-:S03]  /*21f0*/  IMAD R15, R20, 0x800, R15 ;  /* 0x00000800140f7824 */ /* 0x000fc600078e020f */
[----:B------:R0:W-:Y:S02]  /*2200*/  STS.U8 [R14+0x1], R29 ;  /* 0x0000011d0e007388 */ /* 0x0001e40000000000 */
[----:B------:R-:W-:Y:S02]  /*2210*/  IADD3 R15, R34, R15, R43 ;  /* 0x0000000f220f7210 */ /* 0x000fe40007ffe02b */
[----:B------:R0:W-:Y:S01]  /*2220*/  STS.U8 [R21+UR44+0x401], R30 ;  /* 0x0004011e15007988 */ /* 0x0001e2000800002c */
[----:B------:R-:W-:Y:S02]  /*2230*/  PRMT R34, R41, 0x7604, R42 ;  /* 0x0000760429227816 */ /* 0x000fe4000000002a */
[----:B------:R-:W-:Y:S01]  /*2240*/  VIADD R20, R15, UR44 ;  /* 0x0000002c0f147c36 */ /* 0x000fe20008000000 */
[----:B------:R0:W-:Y:S03]  /*2250*/  STS.U8 [R14+0x401], R27 ;  /* 0x0004011b0e007388 */ /* 0x0001e60000000000 */
[C---:B------:R-:W-:Y:S01]  /*2260*/  VIADD R22, R20.reuse, 0x240 ;  /* 0x0000024014167836 */ /* 0x040fe20000000000 */
[----:B------:R0:W-:Y:S01]  /*2270*/  STS.U8 [R21+UR44+0x2], RZ ;  /* 0x000002ff15007988 */ /* 0x0001e2000800002c */
[----:B------:R-:W-:-:S03]  /*2280*/  @P2 VIADD R22, R20, 0x1c0 ;  /* 0x000001c014162836 */ /* 0x000fc60000000000 */
[----:B------:R0:W-:Y:S04]  /*2290*/  STS.U8 [R14+0x2], RZ ;  /* 0x000002ff0e007388 */ /* 0x0001e80000000000 */
[----:B------:R0:W-:Y:S04]  /*22a0*/  STS.U8 [R21+UR44+0x402], RZ ;  /* 0x000402ff15007988 */ /* 0x0001e8000800002c */
[----:B------:R0:W-:Y:S04]  /*22b0*/  STS.U8 [R14+0x402], RZ ;  /* 0x000402ff0e007388 */ /* 0x0001e80000000000 */
[----:B------:R0:W-:Y:S04]  /*22c0*/  STS.U8 [R21+UR44+0x3], RZ ;  /* 0x000003ff15007988 */ /* 0x0001e8000800002c */
[----:B------:R0:W-:Y:S04]  /*22d0*/  STS.U8 [R14+0x3], RZ ;  /* 0x000003ff0e007388 */ /* 0x0001e80000000000 */
[----:B------:R0:W-:Y:S04]  /*22e0*/  STS.U8 [R21+UR44+0x403], RZ ;  /* 0x000403ff15007988 */ /* 0x0001e8000800002c */
[----:B------:R0:W-:Y:S04]  /*22f0*/  STS.U8 [R14+0x403], RZ ;  /* 0x000403ff0e007388 */ /* 0x0001e80000000000 */
[----:B------:R0:W-:Y:S04]  /*2300*/  STS.U8 [R21+UR44+0x4], R42 ;  /* 0x0000042a15007988 */ /* 0x0001e8000800002c */
[----:B------:R0:W-:Y:S04]  /*2310*/  STS.U8 [R14+0x4], R31 ;  /* 0x0000041f0e007388 */ /* 0x0001e80000000000 */
[----:B------:R0:W-:Y:S04]  /*2320*/  STS.U8 [R21+UR44+0x404], R32 ;  /* 0x0004042015007988 */ /* 0x0001e8000800002c */
[----:B------:R0:W-:Y:S04]  /*2330*/  STS.U8 [R14+0x404], R35 ;  /* 0x000404230e007388 */ /* 0x0001e80000000000 */
[----:B------:R0:W-:Y:S04]  /*2340*/  STS.U8 [R21+UR44+0x5], R41 ;  /* 0x0000052915007988 */ /* 0x0001e8000800002c */
[----:B------:R0:W-:Y:S04]  /*2350*/  STS.U8 [R14+0x5], R37 ;  /* 0x000005250e007388 */ /* 0x0001e80000000000 */
[----:B------:R0:W-:Y:S04]  /*2360*/  STS.U8 [R21+UR44+0x405], R38 ;  /* 0x0004052615007988 */ /* 0x0001e8000800002c */
[----:B------:R0:W-:Y:S04]  /*2370*/  STS.U8 [R14+0x405], R26 ;  /* 0x0004051a0e007388 */ /* 0x0001e80000000000 */
[----:B------:R0:W-:Y:S04]  /*2380*/  STS.U8 [R21+UR44+0x6], RZ ;  /* 0x000006ff15007988 */ /* 0x0001e8000800002c */
[----:B------:R0:W-:Y:S04]  /*2390*/  STS.U8 [R14+0x6], RZ ;  /* 0x000006ff0e007388 */ /* 0x0001e80000000000 */
[----:B------:R0:W-:Y:S04]  /*23a0*/  STS.U8 [R21+UR44+0x406], RZ ;  /* 0x000406ff15007988 */ /* 0x0001e8000800002c */
[----:B------:R0:W-:Y:S04]  /*23b0*/  STS.U8 [R14+0x406], RZ ;  /* 0x000406ff0e007388 */ /* 0x0001e80000000000 */
[----:B------:R0:W-:Y:S04]  /*23c0*/  STS.U8 [R21+UR44+0x7], RZ ;  /* 0x000007ff15007988 */ /* 0x0001e8000800002c */
[----:B------:R0:W-:Y:S04]  /*23d0*/  STS.U8 [R14+0x7], RZ ;  /* 0x000007ff0e007388 */ /* 0x0001e80000000000 */
[----:B------:R0:W-:Y:S04]  /*23e0*/  STS.U8 [R21+UR44+0x407], RZ ;  /* 0x000407ff15007988 */ /* 0x0001e8000800002c */
[----:B------:R0:W-:Y:S04]  /*23f0*/  STS.U8 [R14+0x407], RZ ;  /* 0x000407ff0e007388 */ /* 0x0001e80000000000 */
[----:B------:R0:W-:Y:S04]  /*2400*/  STS.U8 [R22], R31 ;  /* 0x0000001f16007388 */ /* 0x0001e80000000000 */
[----:B------:R0:W-:Y:S04]  /*2410*/  STS.U8 [R15+UR44+0x400], R32 ;  /* 0x000400200f007988 */ /* 0x0001e8000800002c */
[----:B------:R0:W-:Y:S04]  /*2420*/  STS.U8 [R22+0x400], R35 ;  /* 0x0004002316007388 */ /* 0x0001e80000000000 */
[----:B------:R0:W-:Y:S04]  /*2430*/  STS.U16 [R15+UR44], R34 ;  /* 0x000000220f007988 */ /* 0x0001e8000800042c */
        /* <DEDUP_REMOVED lines=10> */
[----:B------:R0:W-:Y:S01]  /*24e0*/  STS.U8 [R22+0x403], RZ ;  /* 0x000403ff16007388 */ /* 0x0001e20000000000 */
[----:B------:R-:W-:Y:S05]  /*24f0*/  @P1 BRA `(.L_x_24) ;  /* 0xfffffff400c01947 */ /* 0x000fea000383ffff */
[----:B------:R-:W-:Y:S05]  /*2500*/  BSYNC B0 ;  /* 0x0000000000007941 */ /* 0x000fea0003800000 */
.L_x_22:
[----:B------:R-:W-:Y:S01]  /*2510*/  LDS.U8 R11, [R5+UR44+0x1000] ;  /* 0x0010002c050b7984 */ /* 0x000fe20008000000 */
[----:B------:R-:W-:-:S03]  /*2520*/  ISETP.NE.AND P1, PT, RZ, UR45, PT ;  /* 0x0000002dff007c0c */ /* 0x000fc6000bf25270 */
[----:B------:R-:W1:Y:S04]  /*2530*/  LDS.U8 R12, [R7+0x1000] ;  /* 0x00100000070c7984 */ /* 0x000e680000000000 */
[----:B------:R-:W-:Y:S04]  /*2540*/  LDS.U8 R13, [R5+UR44+0x1008] ;  /* 0x0010082c050d7984 */ /* 0x000fe80008000000 */
[----:B------:R-:W2:Y:S04]  /*2550*/  LDS.U8 R20, [R7+0x1008] ;  /* 0x0010080007147984 */ /* 0x000ea80000000000 */
[----:B0-----:R-:W-:Y:S04]  /*2560*/  LDS.U8 R15, [R5+UR44+0x1800] ;  /* 0x0018002c050f7984 */ /* 0x001fe80008000000 */
[----:B------:R-:W0:Y:S04]  /*2570*/  LDS.U8 R26, [R7+0x1800] ;  /* 0x00180000071a7984 */ /* 0x000e280000000000 */
[----:B------:R-:W-:Y:S04]  /*2580*/  LDS.U8 R21, [R5+UR44+0x1808] ;  /* 0x0018082c05157984 */ /* 0x000fe80008000000 */
[----:B------:R-:W3:Y:S04]  /*2590*/  LDS.U8 R30, [R7+0x1808] ;  /* 0x00180800071e7984 */ /* 0x000ee80000000000 */
[----:B------:R-:W4:Y:S04]  /*25a0*/  LDS.U8 R14, [R9+0x1000] ;  /* 0x00100000090e7984 */ /* 0x000f280000000000 */
[----:B------:R-:W4:Y:S04]  /*25b0*/  LDS.U8 R22, [R9+0x1008] ;  /* 0x0010080009167984 */ /* 0x000f280000000000 */
[----:B------:R-:W4:Y:S04]  /*25c0*/  LDS.U8 R28, [R9+0x1800] ;  /* 0x00180000091c7984 */ /* 0x000f280000000000 */
[----:B------:R-:W4:Y:S01]  /*25d0*/  LDS.U8 R32, [R9+0x1808] ;  /* 0x0018080009207984 */ /* 0x000f220000000000 */
[----:B-1----:R-:W-:-:S03]  /*25e0*/  PRMT R11, R12, 0x7604, R11 ;  /* 0x000076040c0b7816 */ /* 0x002fc6000000000b */
[----:B------:R-:W1:Y:S04]  /*25f0*/  LDS.U8 R88, [R8+0x1000] ;  /* 0x0010000008587984 */ /* 0x000e680000000000 */
[----:B------:R-:W1:Y:S01]  /*2600*/  LDS.U8 R24, [R8+0x1008] ;  /* 0x0010080008187984 */ /* 0x000e620000000000 */
[----:B--2---:R-:W-:-:S03]  /*2610*/  PRMT R13, R20, 0x7604, R13 ;  /* 0x00007604140d7816 */ /* 0x004fc6000000000d */
[----:B------:R-:W2:Y:S04]  /*2620*/  LDS.U8 R90, [R8+0x1800] ;  /* 0x00180000085a7984 */ /* 0x000ea80000000000 */
[----:B------:R-:W2:Y:S01]  /*2630*/  LDS.U8 R34, [R8+0x1808] ;  /* 0x0018080008227984 */ /* 0x000ea20000000000 */
[----:B0-----:R-:W-:Y:S01]  /*2640*/  PRMT R15, R26, 0x7604, R15 ;  /* 0x000076041a0f7816 */ /* 0x001fe2000000000f */
[----:B------:R-:W-:Y:S01]  /*2650*/  @!PT LDS RZ, [RZ] ;  /* 0x00000000fffff984 */ /* 0x000fe20000000800 */
[----:B------:R-:W-:Y:S01]  /*2660*/  @!PT LDS RZ, [RZ] ;  /* 0x00000000fffff984 */ /* 0x000fe20000000800 */
[----:B------:R-:W-:Y:S01]  /*2670*/  @!PT LDS RZ, [RZ] ;  /* 0x00000000fffff984 */ /* 0x000fe20000000800 */
[----:B------:R-:W-:Y:S01]  /*2680*/  @!PT LDS RZ, [RZ] ;  /* 0x00000000fffff984 */ /* 0x000fe20000000800 */
[----:B------:R0:W-:Y:S06]  /*2690*/  MEMBAR.ALL.CTA ;  /* 0x0000000000007992 */ /* 0x0001ec0000008000 */
[----:B0-----:R-:W0:Y:S01]  /*26a0*/  FENCE.VIEW.ASYNC.S ;  /* 0x00000000000073c6 */ /* 0x001e220000000000 */
[----:B------:R-:W-:Y:S05]  /*26b0*/  WARPSYNC.ALL ;  /* 0x0000000000007948 */ /* 0x000fea0003800000 */
[----:B---3--:R-:W-:-:S02]  /*26c0*/  PRMT R21, R30, 0x7604, R21 ;  /* 0x000076041e157816 */ /* 0x008fc40000000015 */
[----:B----4-:R-:W-:Y:S02]  /*26d0*/  PRMT R11, R14, 0x7054, R11 ;  /* 0x000070540e0b7816 */ /* 0x010fe4000000000b */
[----:B------:R-:W-:Y:S02]  /*26e0*/  PRMT R13, R22, 0x7054, R13 ;  /* 0x00007054160d7816 */ /* 0x000fe4000000000d */
[----:B------:R-:W-:Y:S02]  /*26f0*/  PRMT R15, R28, 0x7054, R15 ;  /* 0x000070541c0f7816 */ /* 0x000fe4000000000f */
[----:B------:R-:W-:Y:S02]  /*2700*/  PRMT R21, R32, 0x7054, R21 ;  /* 0x0000705420157816 */ /* 0x000fe40000000015 */
[----:B-1----:R-:W-:Y:S02]  /*2710*/  PRMT R88, R88, 0x654, R11 ;  /* 0x0000065458587816 */ /* 0x002fe4000000000b */
[----:B------:R-:W-:-:S02]  /*2720*/  PRMT R89, R24, 0x654, R13 ;  /* 0x0000065418597816 */ /* 0x000fc4000000000d */
[----:B--2---:R-:W-:Y:S02]  /*2730*/  PRMT R90, R90, 0x654, R15 ;  /* 0x000006545a5a7816 */ /* 0x004fe4000000000f */
[----:B------:R-:W-:Y:S02]  /*2740*/  PRMT R91, R34, 0x654, R21 ;  /* 0x00000654225b7816 */ /* 0x000fe40000000015 */
[----:B------:R-:W-:Y:S01]  /*2750*/  R2UR UR4, R25 ;  /* 0x00000000190472ca */ /* 0x000fe200000e0000 */
[----:B0-----:R-:W-:Y:S06]  /*2760*/  BAR.SYNC.DEFER_BLOCKING 0x2, 0x100 ;  /* 0x0084000000007b1d */ /* 0x001fec0000010000 */
[----:B------:R-:W-:-:S06]  /*2770*/  UMOV UR11, 0x40000040 ;  /* 0x40000040000b7882 */ /* 0x000fcc0000000000 */
[----:B------:R-:W-:-:S04]  /*2780*/  USHF.R.U32.HI UR4, URZ, 0x4, UR4 ;  /* 0x000000043f047899 */ /* 0x000fc80008011604 */
[----:B------:R-:W-:-:S04]  /*2790*/  ULOP3.LUT UR4, UR4, 0x3fff, URZ, 0xc0, !UPT ;  /* 0x00003fff04047892 */ /* 0x000fc8000f8ec03f */
[----:B------:R-:W-:-:S04]  /*27a0*/  ULOP3.LUT UR7, UR4, 0x10000, URZ, 0xfc, !UPT ;  /* 0x0001000004077892 */ /* 0x000fc8000f8efc3f */
[----:B------:R-:W-:Y:S01]  /*27b0*/  ULEA UR4, UR41, UR7, 0xa ;  /* 0x0000000729047291 */ /* 0x000fe2000f8e503f */
[----:B------:R-:W-:-:S03]  /*27c0*/  WARPGROUP.ARRIVE ;  /* 0x00000000000079c5 */ /* 0x000fc60000000000 */
[----:B------:R-:W-:-:S03]  /*27d0*/  UIADD3 UR6, UR4, 0x2, URZ ;  /* 0x0000000204067890 */ /* 0x000fc6000fffe03f */
[----:B------:R-:W-:Y:S02]  /*27e0*/  UMOV UR10, UR4 ;  /* 0x00000004000a7c82 */ /* 0x000fe40008000000 */
[----:B------:R-:W-:Y:S01]  /*27f0*/  IGMMA.64x128x32.S8.S8 R24, R100, gdesc[UR8], RZ, !UPT, gsb0 ;  /* 0x0360000864187df1 */ /* 0x000fe2000c0410ff */
[----:B------:R-:W-:Y:S01]  /*2800*/  UMOV UR11, 0x40000040 ;  /* 0x40000040000b7882 */ /* 0x000fe20000000000 */
[----:B------:R-:W-:Y:S01]  /*2810*/  UMOV UR10, UR6 ;  /* 0x00000006000a7c82 */ /* 0x000fe20008000000 */
[----:B------:R-:W-:Y:S02]  /*2820*/  UIADD3 UR6, UR4, 0x4, URZ ;  /* 0x0000000404067890 */ /* 0x000fe4000fffe03f */
[----:B------:R-:W-:Y:S01]  /*2830*/  UIADD3 UR4, UR4, 0x6, URZ ;  /* 0x0000000604047890 */ /* 0x000fe2000fffe03f */
[----:B------:R-:W-:Y:S02]  /*2840*/  WARPGROUP.DEPBAR.LE gsb0, 0x0 ;  /* 0x00008000000079c5 */ /* 0x000fe40000010000 */
[----:B------:R-:W-:-:S06]  /*2850*/  WARPGROUP.ARRIVE ;  /* 0x00000000000079c5 */ /* 0x000fcc0000000000 */
[----:B------:R-:W-:Y:S01]  /*2860*/  IGMMA.64x128x32.S8.S8 R24, R88, gdesc[UR8], R24, gsb0 ;  /* 0x0360000858187df1 */ /* 0x000fe20008041018 */
[----:B------:R-:W-:Y:S01]  /*2870*/  UMOV UR10, UR6 ;  /* 0x00000006000a7c82 */ /* 0x000fe20008000000 */
[----:B------:R-:W-:Y:S01]  /*2880*/  UMOV UR11, 0x40000040 ;  /* 0x40000040000b7882 */ /* 0x000fe20000000000 */
[----:B------:R-:W-:Y:S02]  /*2890*/  WARPGROUP.DEPBAR.LE gsb0, 0x0 ;  /* 0x00008000000079c5 */ /* 0x000fe40000010000 */
[----:B------:R-:W-:Y:S04]  /*28a0*/  LDS.U8 R13, [R5+UR44+0x2008] ;  /* 0x0020082c050d7984 */ /* 0x000fe80008000000 */
[----:B------:R-:W0:Y:S04]  /*28b0*/  LDS.U8 R20, [R7+0x2008] ;  /* 0x0020080007147984 */ /* 0x000e280000000000 */
[----:B------:R-:W-:Y:S04]  /*28c0*/  LDS.U8 R11, [R5+UR44+0x2000] ;  /* 0x0020002c050b7984 */ /* 0x000fe80008000000 */
[----:B------:R-:W1:Y:S04]  /*28d0*/  LDS.U8 R12, [R7+0x2000] ;  /* 0x00200000070c7984 */ /* 0x000e680000000000 */
[----:B------:R-:W-:Y:S04]  /*28e0*/  LDS.U8 R15, [R5+UR44+0x2800] ;  /* 0x0028002c050f7984 */ /* 0x000fe80008000000 */
[----:B------:R-:W2:Y:S04]  /*28f0*/  LDS.U8 R100, [R7+0x2800] ;  /* 0x0028000007647984 */ /* 0x000ea80000000000 */
[----:B------:R-:W-:Y:S04]  /*2900*/  LDS.U8 R21, [R5+UR44+0x2808] ;  /* 0x0028082c05157984 */ /* 0x000fe80008000000 */
[----:B------:R-:W3:Y:S04]  /*2910*/  LDS.U8 R120, [R7+0x2808] ;  /* 0x0028080007787984 */ /* 0x000ee80000000000 */
[----:B------:R-:W4:Y:S04]  /*2920*/  LDS.U8 R22, [R9+0x2008] ;  /* 0x0020080009167984 */ /* 0x000f280000000000 */
[----:B------:R-:W4:Y:S04]  /*2930*/  LDS.U8 R14, [R9+0x2000] ;  /* 0x00200000090e7984 */ /* 0x000f280000000000 */
[----:B------:R-:W4:Y:S04]  /*2940*/  LDS.U8 R102, [R9+0x2800] ;  /* 0x0028000009667984 */ /* 0x000f280000000000 */
[----:B------:R-:W4:Y:S01]  /*2950*/  LDS.U8 R122, [R9+0x2808] ;  /* 0x00280800097a7984 */ /* 0x000f220000000000 */
[----:B0-----:R-:W-:-:S03]  /*2960*/  PRMT R13, R20, 0x7604, R13 ;  /* 0x00007604140d7816 */ /* 0x001fc6000000000d */
[----:B------:R-:W0:Y:S04]  /*2970*/  LDS.U8 R90, [R8+0x2008] ;  /* 0x00200800085a7984 */ /* 0x000e280000000000 */
[----:B------:R-:W0:Y:S01]  /*2980*/  LDS.U8 R88, [R8+0x2000] ;  /* 0x0020000008587984 */ /* 0x000e220000000000 */
[----:B-1----:R-:W-:-:S03]  /*2990*/  PRMT R11, R12, 0x7604, R11 ;  /* 0x000076040c0b7816 */ /* 0x002fc6000000000b */
[----:B------:R-:W1:Y:S04]  /*29a0*/  LDS.U8 R118, [R8+0x2800] ;  /* 0x0028000008767984 */ /* 0x000e680000000000 */
[----:B------:R-:W1:Y:S01]  /*29b0*/  LDS.U8 R124, [R8+0x2808] ;  /* 0x00280800087c7984 */ /* 0x000e620000000000 */
[----:B--2---:R-:W-:Y:S02]  /*29c0*/  PRMT R15, R100, 0x7604, R15 ;  /* 0x00007604640f7816 */ /* 0x004fe4000000000f */
[----:B---3--:R-:W-:Y:S02]  /*29d0*/  PRMT R21, R120, 0x7604, R21 ;  /* 0x0000760478157816 */ /* 0x008fe40000000015 */
[----:B----4-:R-:W-:Y:S02]  /*29e0*/  PRMT R13, R22, 0x7054, R13 ;  /* 0x00007054160d7816 */ /* 0x010fe4000000000d */
[----:B------:R-:W-:-:S02]  /*29f0*/  PRMT R11, R14, 0x7054, R11 ;  /* 0x000070540e0b7816 */ /* 0x000fc4000000000b */
[----:B------:R-:W-:Y:S02]  /*2a00*/  PRMT R15, R102, 0x7054, R15 ;  /* 0x00007054660f7816 */ /* 0x000fe4000000000f */
[----:B------:R-:W-:Y:S02]  /*2a10*/  PRMT R21, R122, 0x7054, R21 ;  /* 0x000070547a157816 */ /* 0x000fe40000000015 */
[----:B0-----:R-:W-:Y:S02]  /*2a20*/  PRMT R89, R90, 0x654, R13 ;  /* 0x000006545a597816 */ /* 0x001fe4000000000d */
[----:B------:R-:W-:Y:S02]  /*2a30*/  PRMT R88, R88, 0x654, R11 ;  /* 0x0000065458587816 */ /* 0x000fe4000000000b */
[----:B-1----:R-:W-:Y:S02]  /*2a40*/  PRMT R90, R118, 0x654, R15 ;  /* 0x00000654765a7816 */ /* 0x002fe4000000000f */
[----:B------:R-:W-:-:S04]  /*2a50*/  PRMT R91, R124, 0x654, R21 ;  /* 0x000006547c5b7816 */ /* 0x000fc80000000015 */
        /* <DEDUP_REMOVED lines=8> */
[----:B------:R-:W-:Y:S04]  /*2ae0*/  LDS.U8 R15, [R5+UR44+0x3800] ;  /* 0x0038002c050f7984 */ /* 0x000fe80008000000 */
[----:B------:R-:W-:Y:S04]  /*2af0*/  LDS.U8 R23, [R5+UR44+0x3808] ;  /* 0x0038082c05177984 */ /* 0x000fe80008000000 */
[----:B------:R-:W1:Y:S04]  /*2b00*/  LDS.U8 R20, [R7+0x3008] ;  /* 0x0030080007147984 */ /* 0x000e680000000000 */
[----:B------:R-:W2:Y:S04]  /*2b10*/  LDS.U8 R90, [R7+0x3800] ;  /* 0x00380000075a7984 */ /* 0x000ea80000000000 */
[----:B------:R-:W3:Y:S04]  /*2b20*/  LDS.U8 R118, [R7+0x3808] ;  /* 0x0038080007767984 */ /* 0x000ee80000000000 */
[----:B------:R-:W4:Y:S04]  /*2b30*/  LDS.U8 R14, [R9+0x3000] ;  /* 0x00300000090e7984 */ /* 0x000f280000000000 */
[----:B------:R-:W4:Y:S04]  /*2b40*/  LDS.U8 R22, [R9+0x3008] ;  /* 0x0030080009167984 */ /* 0x000f280000000000 */
[----:B------:R-:W4:Y:S04]  /*2b50*/  LDS.U8 R102, [R9+0x3800] ;  /* 0x0038000009667984 */ /* 0x000f280000000000 */
[----:B------:R-:W4:Y:S01]  /*2b60*/  LDS.U8 R120, [R9+0x3808] ;  /* 0x0038080009787984 */ /* 0x000f220000000000 */
[----:B0-----:R-:W-:-:S03]  /*2b70*/  PRMT R11, R12, 0x7604, R11 ;  /* 0x000076040c0b7816 */ /* 0x001fc6000000000b */
[----:B------:R-:W0:Y:S04]  /*2b80*/  LDS.U8 R100, [R8+0x3000] ;  /* 0x0030000008647984 */ /* 0x000e280000000000 */
[----:B------:R-:W0:Y:S04]  /*2b90*/  LDS.U8 R88, [R8+0x3008] ;  /* 0x0030080008587984 */ /* 0x000e280000000000 */
[----:B------:R-:W0:Y:S04]  /*2ba0*/  LDS.U8 R21, [R8+0x3800] ;  /* 0x0038000008157984 */ /* 0x000e280000000000 */
[----:B------:R-:W0:Y:S01]  /*2bb0*/  LDS.U8 R122, [R8+0x3808] ;  /* 0x00380800087a7984 */ /* 0x000e220000000000 */
[----:B-1----:R-:W-:-:S02]  /*2bc0*/  PRMT R13, R20, 0x7604, R13 ;  /* 0x00007604140d7816 */ /* 0x002fc4000000000d */
[----:B--2---:R-:W-:Y:S02]  /*2bd0*/  PRMT R15, R90, 0x7604, R15 ;  /* 0x000076045a0f7816 */ /* 0x004fe4000000000f */
[----:B---3--:R-:W-:Y:S02]  /*2be0*/  PRMT R23, R118, 0x7604, R23 ;  /* 0x0000760476177816 */ /* 0x008fe40000000017 */
[----:B----4-:R-:W-:Y:S02]  /*2bf0*/  PRMT R11, R14, 0x7054, R11 ;  /* 0x000070540e0b7816 */ /* 0x010fe4000000000b */
[----:B------:R-:W-:Y:S02]  /*2c00*/  PRMT R13, R22, 0x7054, R13 ;  /* 0x00007054160d7816 */ /* 0x000fe4000000000d */
[----:B------:R-:W-:Y:S02]  /*2c10*/  PRMT R102, R102, 0x7054, R15 ;  /* 0x0000705466667816 */ /* 0x000fe4000000000f */
[----:B------:R-:W-:-:S02]  /*2c20*/  PRMT R23, R120, 0x7054, R23 ;  /* 0x0000705478177816 */ /* 0x000fc40000000017 */
[----:B0-----:R-:W-:Y:S02]  /*2c30*/  PRMT R100, R100, 0x654, R11 ;  /* 0x0000065464647816 */ /* 0x001fe4000000000b */
[----:B------:R-:W-:Y:S02]  /*2c40*/  PRMT R101, R88, 0x654, R13 ;  /* 0x0000065458657816 */ /* 0x000fe4000000000d */
[----:B------:R-:W-:Y:S02]  /*2c50*/  PRMT R102, R21, 0x654, R102 ;  /* 0x0000065415667816 */ /* 0x000fe40000000066 */
[----:B------:R-:W-:-:S04]  /*2c60*/  PRMT R103, R122, 0x654, R23 ;  /* 0x000006547a677816 */ /* 0x000fc80000000017 */
[----:B------:R-:W-:-:S06]  /*2c70*/  WARPGROUP.ARRIVE ;  /* 0x00000000000079c5 */ /* 0x000fcc0000000000 */
[----:B------:R-:W-:Y:S03]  /*2c80*/  IGMMA.64x128x32.S8.S8 R24, R100, gdesc[UR8], R24, gsb0 ;  /* 0x0360000864187df1 */ /* 0x000fe60008041018 */
[----:B------:R-:W-:Y:S02]  /*2c90*/  WARPGROUP.DEPBAR.LE gsb0, 0x0 ;  /* 0x00008000000079c5 */ /* 0x000fe40000010000 */
[----:B------:R-:W-:Y:S05]  /*2ca0*/  @!P1 BRA `(.L_x_25) ;  /* 0x0000002800589947 */ /* 0x000fea0003800000 */
[----:B------:R-:W-:Y:S05]  /*2cb0*/  @!P0 BRA `(.L_x_26) ;  /* 0x0000000000048947 */ /* 0x000fea0003800000 */
[----:B------:R-:W-:Y:S01]  /*2cc0*/  BPT.TRAP 0x1 ;  /* 0x000000040000795c */ /* 0x000fe20000300000 */
.L_x_26:
[----:B------:R-:W-:-:S05]  /*2cd0*/  IMAD.SHL.U32 R5, R0, 0x4000, RZ ;  /* 0x0000400000057824 */ /* 0x000fca00078e00ff */
[----:B------:R-:W-:Y:S01]  /*2ce0*/  IADD3 R7, R5, UR44, R104 ;  /* 0x0000002c05077c10 */ /* 0x000fe2000fffe068 */
[----:B------:R-:W-:Y:S06]  /*2cf0*/  @P3 BRA `(.L_x_27) ;  /* 0x00000000001c3947 */ /* 0x000fec0003800000 */
[----:B------:R-:W-:Y:S01]  /*2d00*/  UIADD3 UR4, UR41, 0x1, URZ ;  /* 0x0000000129047890 */ /* 0x000fe2000fffe03f */
[----:B------:R-:W-:-:S03]  /*2d10*/  SHF.L.U32 R8, R115, 0x1f, RZ ;  /* 0x0000001f73087819 */ /* 0x000fc600000006ff */
[----:B------:R-:W-:-:S04]  /*2d20*/  UISETP.NE.AND UP0, UPT, UR4, 0x7, UPT ;  /* 0x000000070400788c */ /* 0x000fc8000bf05270 */
[----:B------:R-:W-:-:S04]  /*2d30*/  USEL UR4, UR4, URZ, UP0 ;  /* 0x0000003f04047287 */ /* 0x000fc80008000000 */
[----:B------:R-:W-:-:S09]  /*2d40*/  ULEA UR4, UR4, UR44, 0x3 ;  /* 0x0000002c04047291 */ /* 0x000fd2000f8e183f */
[----:B------:R-:W0:Y:S02]  /*2d50*/  SYNCS.PHASECHK.TRANS64.TRYWAIT P1, [UR4], R8 ;  /* 0x00000008ff0075a7 */ /* 0x000e240008020144 */
[----:B0-----:R-:W-:Y:S05]  /*2d60*/  @!P1 BRA `(.L_x_28) ;  /* 0x0000007c00e49947 */ /* 0x001fea0003800000 */
.L_x_27:
[C-C-:B0-----:R-:W-:Y:S01]  /*2d70*/  IMAD.IADD R9, R108.reuse, 0x1, R7.reuse ;  /* 0x000000016c097824 */ /* 0x141fe200078e0207 */
[----:B------:R-:W-:Y:S01]  /*2d80*/  LDS.U8 R8, [R7] ;  /* 0x0000000007087984 */ /* 0x000fe20000000000 */
[----:B------:R-:W-:Y:S02]  /*2d90*/  IMAD.IADD R13, R109, 0x1, R7 ;  /* 0x000000016d0d7824 */ /* 0x000fe400078e0207 */
[----:B------:R-:W-:Y:S01]  /*2da0*/  VIADD R130, R5, 0x1c800 ;  /* 0x0001c80005827836 */ /* 0x000fe20000000000 */
[----:B------:R-:W-:Y:S01]  /*2db0*/  LDS.U8 R22, [R7+0x800] ;  /* 0x0008000007167984 */ /* 0x000fe20000000000 */
[----:B------:R-:W-:-:S03]  /*2dc0*/  IMAD.IADD R12, R108, 0x1, R13 ;  /* 0x000000016c0c7824 */ /* 0x000fc600078e020d */
[----:B------:R-:W0:Y:S04]  /*2dd0*/  LDS.U8 R11, [R9] ;  /* 0x00000000090b7984 */ /* 0x000e280000000000 */
[----:B------:R-:W1:Y:S04]  /*2de0*/  LDS.U8 R91, [R9+0x800] ;  /* 0x00080000095b7984 */ /* 0x000e680000000000 */
[----:B------:R-:W-:Y:S04]  /*2df0*/  LDS.U8 R14, [R7+0x8] ;  /* 0x00000800070e7984 */ /* 0x000fe80000000000 */
[----:B------:R-:W-:Y:S04]  /*2e00*/  LDS.U8 R88, [R7+0x808] ;  /* 0x0008080007587984 */ /* 0x000fe80000000000 */
[----:B------:R-:W2:Y:S04]  /*2e10*/  LDS.U8 R23, [R9+0x8] ;  /* 0x0000080009177984 */ /* 0x000ea80000000000 */
[----:B------:R3:W4:Y:S04]  /*2e20*/  LDS.U8 R103, [R9+0x808] ;  /* 0x0008080009677984 */ /* 0x0007280000000000 */
[----:B------:R-:W4:Y:S04]  /*2e30*/  LDS.U8 R15, [R13] ;  /* 0x000000000d0f7984 */ /* 0x000f280000000000 */
[----:B------:R-:W4:Y:S01]  /*2e40*/  LDS.U8 R101, [R13+0x800] ;  /* 0x000800000d657984 */ /* 0x000f220000000000 */
[----:B---3--:R-:W-:-:S03]  /*2e50*/  IMAD.MOV.U32 R9, RZ, RZ, R4 ;  /* 0x000000ffff097224 */ /* 0x008fc600078e0004 */
[----:B------:R-:W3:Y:S04]  /*2e60*/  LDS.U8 R89, [R13+0x8] ;  /* 0x000008000d597984 */ /* 0x000ee80000000000 */
[----:B------:R-:W3:Y:S04]  /*2e70*/  LDS.U8 R121, [R13+0x808] ;  /* 0x000808000d797984 */ /* 0x000ee80000000000 */
[----:B------:R-:W3:Y:S01]  /*2e80*/  LDS.U8 R21, [R12] ;  /* 0x000000000c157984 */ /* 0x000ee20000000000 */
[----:B0-----:R-:W-:-:S03]  /*2e90*/  PRMT R8, R11, 0x7604, R8 ;  /* 0x000076040b087816 */ /* 0x001fc60000000008 */
[----:B------:R-:W0:Y:S01]  /*2ea0*/  LDS.U8 R7, [R12+0x800] ;  /* 0x000800000c077984 */ /* 0x000e220000000000 */
[----:B-1----:R-:W-:-:S03]  /*2eb0*/  PRMT R22, R91, 0x7604, R22 ;  /* 0x000076045b167816 */ /* 0x002fc60000000016 */
[----:B------:R-:W1:Y:S04]  /*2ec0*/  LDS.U8 R20, [R12+0x8] ;  /* 0x000008000c147984 */ /* 0x000e680000000000 */
[----:B------:R-:W1:Y:S01]  /*2ed0*/  LDS.U8 R100, [R12+0x808] ;  /* 0x000808000c647984 */ /* 0x000e620000000000 */
[----:B--2---:R-:W-:Y:S02]  /*2ee0*/  PRMT R14, R23, 0x7604, R14 ;  /* 0x00007604170e7816 */ /* 0x004fe4000000000e */
[----:B----4-:R-:W-:Y:S02]  /*2ef0*/  PRMT R88, R103, 0x7604, R88 ;  /* 0x0000760467587816 */ /* 0x010fe40000000058 */
[----:B------:R-:W-:Y:S02]  /*2f00*/  PRMT R8, R15, 0x7054, R8 ;  /* 0x000070540f087816 */ /* 0x000fe40000000008 */
[----:B------:R-:W-:-:S02]  /*2f10*/  PRMT R22, R101, 0x7054, R22 ;  /* 0x0000705465167816 */ /* 0x000fc40000000016 */
[----:B---3--:R-:W-:Y:S02]  /*2f20*/  PRMT R89, R89, 0x7054, R14 ;  /* 0x0000705459597816 */ /* 0x008fe4000000000e */
[----:B------:R-:W-:Y:S02]  /*2f30*/  PRMT R121, R121, 0x7054, R88 ;  /* 0x0000705479797816 */ /* 0x000fe40000000058 */
[----:B------:R-:W-:Y:S01]  /*2f40*/  PRMT R88, R21, 0x654, R8 ;  /* 0x0000065415587816 */ /* 0x000fe20000000008 */
[----:B------:R-:W-:Y:S01]  /*2f50*/  IMAD.MOV.U32 R8, RZ, RZ, RZ ;  /* 0x000000ffff087224 */ /* 0x000fe200078e00ff */
[----:B0-----:R-:W-:Y:S01]  /*2f60*/  PRMT R90, R7, 0x654, R22 ;  /* 0x00000654075a7816 */ /* 0x001fe20000000016 */
[----:B------:R-:W-:Y:S01]  /*2f70*/  IMAD.MOV.U32 R7, RZ, RZ, R6 ;  /* 0x000000ffff077224 */ /* 0x000fe200078e0006 */
[----:B-1----:R-:W-:Y:S02]  /*2f80*/  PRMT R89, R20, 0x654, R89 ;  /* 0x0000065414597816 */ /* 0x002fe40000000059 */
[----:B------:R-:W-:-:S07]  /*2f90*/  PRMT R91, R100, 0x654, R121 ;  /* 0x00000654645b7816 */ /* 0x000fce0000000079 */
.L_x_29:
[C---:B------:R-:W-:Y:S01]  /*2fa0*/  IMAD R11, R8.reuse, 0x2, R3 ;  /* 0x00000002080b7824 */ /* 0x040fe200078e0203 */
[----:B-1----:R-:W-:Y:S01]  /*2fb0*/  LOP3.LUT R13, R9, 0x7, RZ, 0xc0, !PT ;  /* 0x00000007090d7812 */ /* 0x002fe200078ec0ff */
[----:B------:R-:W-:Y:S01]  /*2fc0*/  VIADD R8, R8, 0x1 ;  /* 0x0000000108087836 */ /* 0x000fe20000000000 */
[----:B------:R-:W-:Y:S01]  /*2fd0*/  SHF.R.S32.HI R9, RZ, 0x3, R9 ;  /* 0x00000003ff097819 */ /* 0x000fe20000011409 */
[C---:B------:R-:W-:Y:S01]  /*2fe0*/  VIADD R12, R11.reuse, 0xfffffffc ;  /* 0xfffffffc0b0c7836 */ /* 0x040fe20000000000 */
[----:B------:R-:W-:-:S04]  /*2ff0*/  ISETP.GE.AND P1, PT, R11, 0x4, PT ;  /* 0x000000040b00780c */ /* 0x000fc80003f26270 */
        /* <DEDUP_REMOVED lines=11> */
[----:B------:R-:W-:-:S02]  /*30b0*/  LOP3.LUT R14, R11, 0x1, RZ, 0xc0, !PT ;  /* 0x000000010b0e7812 */ /* 0x000fc400078ec0ff */
[----:B------:R-:W-:Y:S01]  /*30c0*/  SHF.R.S32.HI R7, RZ, 0x3, R7 ;  /* 0x00000003ff077819 */ /* 0x000fe20000011407 */
[----:B------:R-:W-:Y:S01]  /*30d0*/  IMAD R15, R12, 0x800, R15 ;  /* 0x000008000c0f7824 */ /* 0x000fe200078e020f */
[----:B------:R-:W-:Y:S01]  /*30e0*/  ISETP.NE.U32.AND P4, PT, R14, 0x1, PT ;  /* 0x000000010e00780c */ /* 0x000fe20003f85070 */
[----:B------:R-:W-:-:S03]  /*30f0*/  VIADD R14, R12, 0x1 ;  /* 0x000000010c0e7836 */ /* 0x000fc60000000000 */
[----:B------:R-:W-:Y:S02]  /*3100*/  R2P PR, R13, 0x6 ;  /* 0x000000060d007804 */ /* 0x000fe40000000000 */
[----:B------:R-:W-:Y:S01]  /*3110*/  IADD3 R20, R20, R15, R130 ;  /* 0x0000000f14147210 */ /* 0x000fe20007ffe082 */
[----:B------:R-:W-:Y:S01]  /*3120*/  IMAD.SHL.U32 R15, R11, 0x10, RZ ;  /* 0x000000100b0f7824 */ /* 0x000fe200078e00ff */
[----:B------:R-:W-:Y:S02]  /*3130*/  SEL R21, R116, 0x90, !P4 ;  /* 0x0000009074157807 */ /* 0x000fe40006000000 */
[----:B------:R-:W-:Y:S01]  /*3140*/  SEL R14, R14, R13, !P3 ;  /* 0x0000000d0e0e7207 */ /* 0x000fe20005800000 */
[----:B------:R-:W-:Y:S01]  /*3150*/  VIADD R22, R20, UR44 ;  /* 0x0000002c14167c36 */ /* 0x000fe20008000000 */
[----:B------:R-:W-:Y:S01]  /*3160*/  LOP3.LUT R15, R15, 0x70, RZ, 0xc0, !PT ;  /* 0x000000700f0f7812 */ /* 0x000fe200078ec0ff */
[----:B------:R-:W-:Y:S01]  /*3170*/  IMAD R102, R111, R21, R106 ;  /* 0x000000156f667224 */ /* 0x000fe200078e026a */
[----:B------:R-:W-:Y:S01]  /*3180*/  LDS.U8 R120, [R20+UR44+0x400] ;  /* 0x0004002c14787984 */ /* 0x000fe20008000000 */
[----:B------:R-:W-:Y:S01]  /*3190*/  VIADD R100, R22, 0x120 ;  /* 0x0000012016647836 */ /* 0x000fe20000000000 */
[C---:B------:R-:W-:Y:S01]  /*31a0*/  LOP3.LUT R128, R14.reuse, 0x1, RZ, 0xc0, !PT ;  /* 0x000000010e807812 */ /* 0x040fe200078ec0ff */
[----:B------:R-:W-:Y:S01]  /*31b0*/  IMAD R21, R14, 0x800, R15 ;  /* 0x000008000e157824 */ /* 0x000fe200078e020f */
[----:B------:R-:W-:Y:S01]  /*31c0*/  SEL R15, R117, 0x1c0, !P2 ;  /* 0x000001c0750f7807 */ /* 0x000fe20005000000 */
[----:B------:R-:W-:Y:S01]  /*31d0*/  @P1 VIADD R100, R22, 0xe0 ;  /* 0x000000e016641836 */ /* 0x000fe20000000000 */
[----:B------:R-:W-:Y:S01]  /*31e0*/  R2P PR, R11, 0x6 ;  /* 0x000000060b007804 */ /* 0x000fe20000000000 */
[----:B------:R-:W0:Y:S01]  /*31f0*/  LDS.U8 R125, [R20+UR44] ;  /* 0x0000002c147d7984 */ /* 0x000e220008000000 */
[----:B------:R-:W-:Y:S01]  /*3200*/  IADD3 R103, R102, R21, R130 ;  /* 0x0000001566677210 */ /* 0x000fe20007ffe082 */
[C---:B------:R-:W-:Y:S01]  /*3210*/  IMAD.IADD R22, R15.reuse, 0x1, R22 ;  /* 0x000000010f167824 */ /* 0x040fe200078e0216 */
[----:B------:R-:W-:Y:S01]  /*3220*/  LOP3.LUT R21, R12, 0x1, RZ, 0xc0, !PT ;  /* 0x000000010c157812 */ /* 0x000fe200078ec0ff */
[----:B------:R-:W-:Y:S01]  /*3230*/  IMAD.IADD R15, R15, 0x1, R100 ;  /* 0x000000010f0f7824 */ /* 0x000fe200078e0264 */
[----:B------:R-:W-:Y:S01]  /*3240*/  SEL R102, R117, 0x1c0, !P2 ;  /* 0x000001c075667807 */ /* 0x000fe20005000000 */
[----:B------:R-:W-:Y:S01]  /*3250*/  VIADD R121, R103, UR44 ;  /* 0x0000002c67797c36 */ /* 0x000fe20008000000 */
[----:B------:R-:W-:Y:S01]  /*3260*/  LDS.U8 R20, [R100+0x400] ;  /* 0x0004000064147984 */ /* 0x000fe20000000000 */
[----:B------:R-:W-:-:S02]  /*3270*/  IMAD.SHL.U32 R126, R14, 0x10, RZ ;  /* 0x000000100e7e7824 */ /* 0x000fc400078e00ff */
[C---:B------:R-:W-:Y:S01]  /*3280*/  VIADD R123, R121.reuse, 0x120 ;  /* 0x00000120797b7836 */ /* 0x040fe20000000000 */
[----:B------:R-:W-:Y:S01]  /*3290*/  LDS.U8 R23, [R22+0x400] ;  /* 0x0004000016177984 */ /* 0x000fe20000000000 */
[----:B------:R-:W-:Y:S01]  /*32a0*/  @P1 VIADD R123, R121, 0xe0 ;  /* 0x000000e0797b1836 */ /* 0x000fe20000000000 */
[C---:B------:R-:W-:Y:S01]  /*32b0*/  R2P PR, R12.reuse, 0x6 ;  /* 0x000000060c007804 */ /* 0x040fe20000000000 */
[----:B------:R-:W-:Y:S01]  /*32c0*/  IMAD.SHL.U32 R12, R12, 0x10, RZ ;  /* 0x000000100c0c7824 */ /* 0x000fe200078e00ff */
[----:B------:R-:W-:Y:S01]  /*32d0*/  ISETP.NE.U32.AND P3, PT, R21, 0x1, PT ;  /* 0x000000011500780c */ /* 0x000fe20003f65070 */
[----:B------:R-:W-:Y:S01]  /*32e0*/  LDS.U8 R101, [R15+0x400] ;  /* 0x000400000f657984 */ /* 0x000fe20000000000 */
[C---:B------:R-:W-:Y:S01]  /*32f0*/  IMAD.IADD R121, R102.reuse, 0x1, R121 ;  /* 0x0000000166797824 */ /* 0x040fe200078e0279 */
[----:B------:R-:W-:Y:S01]  /*3300*/  SEL R118, R119, 0xe0, !P1 ;  /* 0x000000e077767807 */ /* 0x000fe20004800000 */
[----:B------:R-:W-:Y:S01]  /*3310*/  IMAD.IADD R102, R102, 0x1, R123 ;  /* 0x0000000166667824 */ /* 0x000fe200078e027b */
[----:B------:R-:W-:Y:S01]  /*3320*/  LOP3.LUT R12, R12, 0x70, RZ, 0xc0, !PT ;  /* 0x000000700c0c7812 */ /* 0x000fe200078ec0ff */
[----:B------:R-:W-:Y:S01]  /*3330*/  LDS.U8 R127, [R103+UR44] ;  /* 0x0000002c677f7984 */ /* 0x000fe20008000000 */
[----:B------:R-:W-:Y:S01]  /*3340*/  SEL R21, R116, 0x90, !P3 ;  /* 0x0000009074157807 */ /* 0x000fe20005800000 */
[----:B------:R-:W-:Y:S01]  /*3350*/  IMAD R118, R111, R118, RZ ;  /* 0x000000766f767224 */ /* 0x000fe200078e02ff */
[----:B------:R-:W-:Y:S01]  /*3360*/  LOP3.LUT R126, R126, 0x70, RZ, 0xc0, !PT ;  /* 0x000000707e7e7812 */ /* 0x000fe200078ec0ff */
[----:B------:R-:W-:Y:S01]  /*3370*/  IMAD R12, R13, 0x800, R12 ;  /* 0x000008000d0c7824 */ /* 0x000fe200078e020c */
[----:B------:R-:W1:Y:S01]  /*3380*/  LDS.U8 R122, [R103+UR44+0x400] ;  /* 0x0004002c677a7984 */ /* 0x000e620008000000 */
[----:B------:R-:W-:-:S02]  /*3390*/  IMAD R21, R106, R21, R118 ;  /* 0x000000156a157224 */ /* 0x000fc400078e0276 */
[----:B------:R-:W-:Y:S01]  /*33a0*/  IMAD R126, R11, 0x800, R126 ;  /* 0x000008000b7e7824 */ /* 0x000fe200078e027e */
[----:B------:R-:W-:Y:S02]  /*33b0*/  LDS.U8 R13, [R22] ;  /* 0x00000000160d7984 */ /* 0x000fe40000000000 */
[----:B------:R-:W-:Y:S02]  /*33c0*/  IADD3 R124, R21, R12, R130 ;  /* 0x0000000c157c7210 */ /* 0x000fe40007ffe082 */
[----:B------:R2:W3:Y:S03]  /*33d0*/  LDS.U8 R12, [R100] ;  /* 0x00000000640c7984 */ /* 0x0004e60000000000 */
[----:B------:R-:W-:Y:S01]  /*33e0*/  VIADD R118, R124, UR44 ;  /* 0x0000002c7c767c36 */ /* 0x000fe20008000000 */
[----:B------:R-:W4:Y:S01]  /*33f0*/  LDS.U8 R21, [R15] ;  /* 0x000000000f157984 */ /* 0x000f220000000000 */
[----:B0-----:R-:W-:-:S02]  /*3400*/  PRMT R125, R120, 0x7604, R125 ;  /* 0x00007604787d7816 */ /* 0x001fc4000000007d */
[C---:B------:R-:W-:Y:S01]  /*3410*/  VIADD R129, R118.reuse, 0x240 ;  /* 0x0000024076817836 */ /* 0x040fe20000000000 */
[----:B------:R-:W-:Y:S01]  /*3420*/  LDS.U8 R15, [R121] ;  /* 0x00000000790f7984 */ /* 0x000fe20000000000 */
[----:B------:R-:W-:Y:S01]  /*3430*/  @P2 VIADD R129, R118, 0x1c0 ;  /* 0x000001c076812836 */ /* 0x000fe20000000000 */
[----:B------:R-:W-:Y:S02]  /*3440*/  R2P PR, R14, 0x6 ;  /* 0x000000060e007804 */ /* 0x000fe40000000000 */
[----:B------:R-:W0:Y:S01]  /*3450*/  LDS.U8 R14, [R123] ;  /* 0x000000007b0e7984 */ /* 0x000e220000000000 */
[----:B------:R-:W-:Y:S02]  /*3460*/  ISETP.NE.U32.AND P3, PT, R128, 0x1, PT ;  /* 0x000000018000780c */ /* 0x000fe40003f65070 */
[----:B--2---:R-:W-:Y:S01]  /*3470*/  SEL R100, R119, 0xe0, !P1 ;  /* 0x000000e077647807 */ /* 0x004fe20004800000 */
[----:B------:R-:W2:Y:S01]  /*3480*/  LDS.U8 R22, [R102] ;  /* 0x0000000066167984 */ /* 0x000ea20000000000 */
[----:B------:R-:W-:-:S02]  /*3490*/  SEL R131, R116, 0x90, !P3 ;  /* 0x0000009074837807 */ /* 0x000fc40005800000 */
[----:B------:R-:W-:Y:S01]  /*34a0*/  ISETP.NE.AND P1, PT, R8, 0x4, PT ;  /* 0x000000040800780c */ /* 0x000fe20003f25270 */
[----:B------:R-:W-:Y:S01]  /*34b0*/  IMAD R128, R111, R100, RZ ;  /* 0x000000646f807224 */ /* 0x000fe200078e02ff */
[----:B------:R-:W-:Y:S03]  /*34c0*/  LDS.U8 R103, [R121+0x400] ;  /* 0x0004000079677984 */ /* 0x000fe60000000000 */
[----:B------:R-:W-:Y:S01]  /*34d0*/  IMAD R131, R106, R131, R128 ;  /* 0x000000836a837224 */ /* 0x000fe200078e0280 */
[----:B------:R1:W2:Y:S04]  /*34e0*/  LDS.U8 R100, [R123+0x400] ;  /* 0x000400007b647984 */ /* 0x0002a80000000000 */
[----:B------:R-:W2:Y:S01]  /*34f0*/  LDS.U8 R118, [R102+0x400] ;  /* 0x0004000066767984 */ /* 0x000ea20000000000 */
[----:B------:R-:W-:Y:S01]  /*3500*/  NOP ;  /* 0x0000000000007918 */ /* 0x000fe20000000000 */
[----:B------:R-:W-:-:S02]  /*3510*/  IADD3 R126, R131, R126, R130 ;  /* 0x0000007e837e7210 */ /* 0x000fc40007ffe082 */
[----:B-1----:R-:W-:Y:S01]  /*3520*/  PRMT R123, R122, 0x7604, R127 ;  /* 0x000076047a7b7816 */ /* 0x002fe2000000007f */
[----:B---3--:R1:W-:Y:S02]  /*3530*/  STS.U8 [R129], R12 ;  /* 0x0000000c81007388 */ /* 0x0083e40000000000 */
[----:B------:R-:W-:Y:S02]  /*3540*/  VIADD R11, R126, UR44 ;  /* 0x0000002c7e0b7c36 */ /* 0x000fe40008000000 */
[----:B------:R1:W-:Y:S02]  /*3550*/  STS.U8 [R124+UR44+0x400], R13 ;  /* 0x0004000d7c007988 */ /* 0x0003e4000800002c */
[C---:B------:R-:W-:Y:S02]  /*3560*/  VIADD R121, R11.reuse, 0x240 ;  /* 0x000002400b797836 */ /* 0x040fe40000000000 */
[----:B------:R-:W-:Y:S01]  /*3570*/  @P2 VIADD R121, R11, 0x1c0 ;  /* 0x000001c00b792836 */ /* 0x000fe20000000000 */
[----:B----4-:R1:W-:Y:S04]  /*3580*/  STS.U8 [R129+0x400], R21 ;  /* 0x0004001581007388 */ /* 0x0103e80000000000 */
        /* <DEDUP_REMOVED lines=13> */
[----:B0-----:R1:W-:Y:S04]  /*3660*/  STS.U8 [R129+0x4], R14 ;  /* 0x0000040e81007388 */ /* 0x0013e80000000000 */
[----:B------:R1:W-:Y:S04]  /*3670*/  STS.U8 [R124+UR44+0x404], R15 ;  /* 0x0004040f7c007988 */ /* 0x0003e8000800002c */
[----:B--2---:R1:W-:Y:S04]  /*3680*/  STS.U8 [R129+0x404], R22 ;  /* 0x0004041681007388 */ /* 0x0043e80000000000 */
        /* <DEDUP_REMOVED lines=28> */
[----:B------:R-:W0:Y:S01]  /*3850*/  LDC R7, c[0x0][0x28c] ;  /* 0x0000a300ff077b82 */ /* 0x000e220000000800 */
[----:B------:R-:W-:Y:S01]  /*3860*/  UMOV UR4, UR41 ;  /* 0x0000002900047c82 */ /* 0x000fe20008000000 */
[----:B0-----:R-:W-:-:S13]  /*3870*/  ISETP.GE.AND P1, PT, R7, 0x101, PT ;  /* 0x000001010700780c */ /* 0x001fda0003f26270 */
[----:B------:R-:W-:Y:S05]  /*3880*/  @!P1 BRA `(.L_x_30) ;  /* 0x0000001400509947 */ /* 0x000fea0003800000 */
[----:B------:R-:W-:Y:S01]  /*3890*/  R2UR UR5, R0 ;  /* 0x00000000000572ca */ /* 0x000fe200000e0000 */
[----:B------:R-:W-:Y:S01]  /*38a0*/  IMAD.U32 R7, RZ, RZ, UR45 ;  /* 0x0000002dff077e24 */ /* 0x000fe2000f8e00ff */
[----:B------:R-:W-:-:S13]  /*38b0*/  UMOV UR4, UR41 ;  /* 0x0000002900047c82 */ /* 0x000fda0008000000 */
.L_x_40:
[----:B------:R-:W-:-:S04]  /*38c0*/  UIADD3 UR6, UR5, 0x1, URZ ;  /* 0x0000000105067890 */ /* 0x000fc8000fffe03f */
[----:B------:R-:W-:-:S04]  /*38d0*/  UISETP.NE.AND UP0, UPT, UR6, 0x7, UPT ;  /* 0x000000070600788c */ /* 0x000fc8000bf05270 */
[----:B------:R-:W-:Y:S02]  /*38e0*/  USEL UR8, URZ, 0x1, UP0 ;  /* 0x000000013f087887 */ /* 0x000fe40008000000 */
[----:B------:R-:W-:-:S04]  /*38f0*/  USEL UR6, UR6, URZ, UP0 ;  /* 0x0000003f06067287 */ /* 0x000fc80008000000 */
[----:B------:R-:W-:Y:S02]  /*3900*/  LOP3.LUT R115, R115, UR8, RZ, 0x3c, !PT ;  /* 0x0000000873737c12 */ /* 0x000fe4000f8e3cff */
[----:B------:R-:W-:Y:S01]  /*3910*/  IMAD.U32 R0, RZ, RZ, UR6 ;  /* 0x00000006ff007e24 */ /* 0x000fe2000f8e00ff */
[----:B0-----:R-:W-:Y:S06]  /*3920*/  @!P0 BRA `(.L_x_31) ;  /* 0x0000000000048947 */ /* 0x001fec0003800000 */
[----:B------:R-:W-:Y:S01]  /*3930*/  BPT.TRAP 0x1 ;  /* 0x000000040000795c */ /* 0x000fe20000300000 */
.L_x_31:
[----:B------:R-:W-:Y:S01]  /*3940*/  IMAD.U32 R5, RZ, RZ, UR5 ;  /* 0x00000005ff057e24 */ /* 0x000fe2000f8e00ff */
[----:B-1----:R-:W-:Y:S01]  /*3950*/  LEA R22, R0, UR44, 0x3 ;  /* 0x0000002c00167c11 */ /* 0x002fe2000f8e18ff */
[----:B------:R-:W-:Y:S01]  /*3960*/  ULEA UR8, UR5, UR7, 0xa ;  /* 0x0000000705087291 */ /* 0x000fe2000f8e503f */
[----:B------:R-:W-:Y:S01]  /*3970*/  SHF.L.U32 R127, R115, 0x1f, RZ ;  /* 0x0000001f737f7819 */ /* 0x000fe200000006ff */
[----:B------:R-:W-:Y:S01]  /*3980*/  IMAD R5, R5, 0x4000, R104 ;  /* 0x0000400005057824 */ /* 0x000fe200078e0268 */
[----:B------:R-:W-:Y:S01]  /*3990*/  UMOV UR11, 0x40000040 ;  /* 0x40000040000b7882 */ /* 0x000fe20000000000 */
[----:B------:R-:W-:Y:S01]  /*39a0*/  UIADD3 UR6, UR8, 0x2, URZ ;  /* 0x0000000208067890 */ /* 0x000fe2000fffe03f */
[----:B------:R0:W1:Y:S01]  /*39b0*/  SYNCS.PHASECHK.TRANS64.TRYWAIT P1, [R22+URZ], R127 ;  /* 0x0000007f160075a7 */ /* 0x000062000802017f */
[----:B------:R-:W-:Y:S01]  /*39c0*/  VIADD R9, R5, UR44 ;  /* 0x0000002c05097c36 */ /* 0x000fe20008000000 */
[----:B------:R-:W-:Y:S01]  /*39d0*/  LDS.U8 R8, [R5+UR44+0x1000] ;  /* 0x0010002c05087984 */ /* 0x000fe20008000000 */
[----:B------:R-:W-:-:S02]  /*39e0*/  UMOV UR10, UR8 ;  /* 0x00000008000a7c82 */ /* 0x000fc40008000000 */
[--C-:B------:R-:W-:Y:S01]  /*39f0*/  IMAD.IADD R125, R109, 0x1, R9.reuse ;  /* 0x000000016d7d7824 */ /* 0x100fe200078e0209 */
[----:B------:R-:W-:Y:S01]  /*3a00*/  LDS.U8 R12, [R5+UR44+0x1008] ;  /* 0x0010082c050c7984 */ /* 0x000fe20008000000 */
[C---:B------:R-:W-:Y:S02]  /*3a10*/  IMAD.IADD R100, R108.reuse, 0x1, R9 ;  /* 0x000000016c647824 */ /* 0x040fe400078e0209 */
[----:B------:R-:W-:Y:S01]  /*3a20*/  IMAD.IADD R102, R108, 0x1, R125 ;  /* 0x000000016c667824 */ /* 0x000fe200078e027d */
[----:B------:R-:W-:Y:S04]  /*3a30*/  LDS.U8 R14, [R5+UR44+0x1800] ;  /* 0x0018002c050e7984 */ /* 0x000fe80008000000 */
[----:B------:R-:W-:Y:S04]  /*3a40*/  LDS.U8 R20, [R5+UR44+0x1808] ;  /* 0x0018082c05147984 */ /* 0x000fe80008000000 */
[----:B------:R-:W2:Y:S04]  /*3a50*/  LDS.U8 R9, [R100+0x1000] ;  /* 0x0010000064097984 */ /* 0x000ea80000000000 */
[----:B------:R-:W3:Y:S04]  /*3a60*/  LDS.U8 R11, [R125+0x1000] ;  /* 0x001000007d0b7984 */ /* 0x000ee80000000000 */
[----:B------:R-:W4:Y:S04]  /*3a70*/  LDS.U8 R15, [R100+0x1008] ;  /* 0x00100800640f7984 */ /* 0x000f280000000000 */
[----:B------:R-:W0:Y:S04]  /*3a80*/  LDS.U8 R21, [R125+0x1008] ;  /* 0x001008007d157984 */ /* 0x000e280000000000 */
[----:B------:R-:W1:Y:S04]  /*3a90*/  LDS.U8 R101, [R100+0x1800] ;  /* 0x0018000064657984 */ /* 0x000e680000000000 */
[----:B------:R-:W1:Y:S04]  /*3aa0*/  LDS.U8 R103, [R125+0x1800] ;  /* 0x001800007d677984 */ /* 0x000e680000000000 */
[----:B------:R-:W1:Y:S04]  /*3ab0*/  LDS.U8 R119, [R100+0x1808] ;  /* 0x0018080064777984 */ /* 0x000e680000000000 */
[----:B------:R-:W1:Y:S04]  /*3ac0*/  LDS.U8 R121, [R125+0x1808] ;  /* 0x001808007d797984 */ /* 0x000e680000000000 */
[----:B------:R-:W1:Y:S04]  /*3ad0*/  LDS.U8 R13, [R102+0x1000] ;  /* 0x00100000660d7984 */ /* 0x000e680000000000 */
[----:B------:R-:W1:Y:S04]  /*3ae0*/  LDS.U8 R23, [R102+0x1008] ;  /* 0x0010080066177984 */ /* 0x000e680000000000 */
[----:B------:R-:W1:Y:S01]  /*3af0*/  LDS.U8 R117, [R102+0x1800] ;  /* 0x0018000066757984 */ /* 0x000e620000000000 */
[----:B--2---:R-:W-:-:S03]  /*3b00*/  PRMT R8, R9, 0x7604, R8 ;  /* 0x0000760409087816 */ /* 0x004fc60000000008 */
[----:B------:R-:W2:Y:S01]  /*3b10*/  LDS.U8 R123, [R102+0x1808] ;  /* 0x00180800667b7984 */ /* 0x000ea20000000000 */
[----:B---3--:R-:W-:Y:S01]  /*3b20*/  PRMT R8, R11, 0x7054, R8 ;  /* 0x000070540b087816 */ /* 0x008fe20000000008 */
[----:B------:R-:W-:Y:S01]  /*3b30*/  @!PT LDS RZ, [RZ] ;  /* 0x00000000fffff984 */ /* 0x000fe20000000800 */
[----:B------:R-:W-:Y:S01]  /*3b40*/  @!PT LDS RZ, [RZ] ;  /* 0x00000000fffff984 */ /* 0x000fe20000000800 */
[----:B------:R-:W-:Y:S01]  /*3b50*/  @!PT LDS RZ, [RZ] ;  /* 0x00000000fffff984 */ /* 0x000fe20000000800 */
[----:B------:R-:W-:Y:S01]  /*3b60*/  @!PT LDS RZ, [RZ] ;  /* 0x00000000fffff984 */ /* 0x000fe20000000800 */
[----:B------:R3:W-:Y:S06]  /*3b70*/  MEMBAR.ALL.CTA ;  /* 0x0000000000007992 */ /* 0x0007ec0000008000 */
[----:B---3--:R-:W3:Y:S01]  /*3b80*/  FENCE.VIEW.ASYNC.S ;  /* 0x00000000000073c6 */ /* 0x008ee20000000000 */
[----:B----4-:R-:W-:-:S04]  /*3b90*/  PRMT R12, R15, 0x7604, R12 ;  /* 0x000076040f0c7816 */ /* 0x010fc8000000000c */
[----:B0-----:R-:W-:Y:S02]  /*3ba0*/  PRMT R12, R21, 0x7054, R12 ;  /* 0x00007054150c7816 */ /* 0x001fe4000000000c */
[----:B-1----:R-:W-:-:S04]  /*3bb0*/  PRMT R14, R101, 0x7604, R14 ;  /* 0x00007604650e7816 */ /* 0x002fc8000000000e */
[----:B------:R-:W-:Y:S02]  /*3bc0*/  PRMT R14, R103, 0x7054, R14 ;  /* 0x00007054670e7816 */ /* 0x000fe4000000000e */
[----:B------:R-:W-:-:S04]  /*3bd0*/  PRMT R20, R119, 0x7604, R20 ;  /* 0x0000760477147816 */ /* 0x000fc80000000014 */
[----:B------:R-:W-:Y:S01]  /*3be0*/  PRMT R20, R121, 0x7054, R20 ;  /* 0x0000705479147816 */ /* 0x000fe20000000014 */
[----:B---3--:R-:W-:Y:S06]  /*3bf0*/  BAR.SYNC.DEFER_BLOCKING 0x2, 0x100 ;  /* 0x0084000000007b1d */ /* 0x008fec0000010000 */
[----:B------:R-:W-:-:S06]  /*3c00*/  WARPGROUP.ARRIVE ;  /* 0x00000000000079c5 */ /* 0x000fcc0000000000 */
[----:B------:R-:W-:Y:S01]  /*3c10*/  IGMMA.64x128x32.S8.S8 R24, R88, gdesc[UR8], R24, gsb0 ;  /* 0x0360000858187df1 */ /* 0x000fe20008041018 */
[----:B------:R-:W-:Y:S01]  /*3c20*/  UMOV UR10, UR6 ;  /* 0x00000006000a7c82 */ /* 0x000fe20008000000 */
[----:B------:R-:W-:Y:S01]  /*3c30*/  UMOV UR11, 0x40000040 ;  /* 0x40000040000b7882 */ /* 0x000fe20000000000 */
[----:B------:R-:W-:Y:S02]  /*3c40*/  WARPGROUP.DEPBAR.LE gsb0, 0x0 ;  /* 0x00008000000079c5 */ /* 0x000fe40000010000 */
[----:B------:R-:W-:Y:S02]  /*3c50*/  PRMT R88, R13, 0x654, R8 ;  /* 0x000006540d587816 */ /* 0x000fe40000000008 */
[----:B------:R-:W-:Y:S02]  /*3c60*/  PRMT R89, R23, 0x654, R12 ;  /* 0x0000065417597816 */ /* 0x000fe4000000000c */
[----:B------:R-:W-:Y:S02]  /*3c70*/  PRMT R90, R117, 0x654, R14 ;  /* 0x00000654755a7816 */ /* 0x000fe4000000000e */
[----:B--2---:R-:W-:-:S04]  /*3c80*/  PRMT R91, R123, 0x654, R20 ;  /* 0x000006547b5b7816 */ /* 0x004fc80000000014 */
[----:B------:R-:W-:-:S06]  /*3c90*/  WARPGROUP.ARRIVE ;  /* 0x00000000000079c5 */ /* 0x000fcc0000000000 */
[----:B------:R-:W-:Y:S03]  /*3ca0*/  IGMMA.64x128x32.S8.S8 R24, R88, gdesc[UR8], R24, gsb0 ;  /* 0x0360000858187df1 */ /* 0x000fe60008041018 */
        /* <DEDUP_REMOVED lines=28> */
[----:B------:R-:W-:Y:S01]  /*3e70*/  PRMT R91, R119, 0x654, R20 ;  /* 0x00000654775b7816 */ /* 0x000fe20000000014 */
[----:B------:R-:W-:Y:S06]  /*3e80*/  @!P0 BRA `(.L_x_32) ;  /* 0x0000000000048947 */ /* 0x000fec0003800000 */
[----:B------:R-:W-:Y:S01]  /*3e90*/  BPT.TRAP 0x1 ;  /* 0x000000040000795c */ /* 0x000fe20000300000 */
.L_x_32:
[----:B------:R-:W-:Y:S01]  /*3ea0*/  ULEA UR5, UR4, UR44, 0x3 ;  /* 0x0000002c04057291 */ /* 0x000fe2000f8e183f */
[----:B------:R-:W-:-:S03]  /*3eb0*/  ISETP.GT.U32.AND P2, PT, R18, 0x1, PT ;  /* 0x000000011200780c */ /* 0x000fc60003f44070 */
[----:B------:R-:W-:-:S04]  /*3ec0*/  UIADD3 UR5, UR5, 0x38, URZ ;  /* 0x0000003805057890 */ /* 0x000fc8000fffe03f */
[----:B------:R-:W-:-:S09]  /*3ed0*/  UPRMT UR5, URZ, 0x654, UR5 ;  /* 0x000006543f057896 */ /* 0x000fd20008000005 */
[----:B------:R-:W-:Y:S01]  /*3ee0*/  SYNCS.ARRIVE.TRANS64.RED.A1T0 RZ, [UR5], RZ ;  /* 0x000000ffffff79a7 */ /* 0x000fe20008100405 */
[----:B------:R-:W-:Y:S05]  /*3ef0*/  @P2 BRA `(.L_x_33) ;  /* 0x0000000000042947 */ /* 0x000fea0003800000 */
[----:B------:R-:W-:Y:S01]  /*3f00*/  BPT.TRAP 0x1 ;  /* 0x000000040000795c */ /* 0x000fe20000300000 */
.L_x_33:
[----:B------:R-:W-:Y:S01]  /*3f10*/  UIADD3 UR6, UR8, 0x4, URZ ;  /* 0x0000000408067890 */ /* 0x000fe2000fffe03f */
[----:B------:R-:W-:Y:S01]  /*3f20*/  WARPGROUP.ARRIVE ;  /* 0x00000000000079c5 */ /* 0x000fe20000000000 */
[----:B------:R-:W-:Y:S01]  /*3f30*/  UMOV UR11, 0x40000040 ;  /* 0x40000040000b7882 */ /* 0x000fe20000000000 */
[----:B------:R-:W-:-:S04]  /*3f40*/  UIADD3 UR4, UR4, 0x1, URZ ;  /* 0x0000000104047890 */ /* 0x000fc8000fffe03f */
[----:B------:R-:W-:Y:S01]  /*3f50*/  UMOV UR10, UR6 ;  /* 0x00000006000a7c82 */ /* 0x000fe20008000000 */
[----:B------:R-:W-:Y:S01]  /*3f60*/  UISETP.NE.AND UP0, UPT, UR4, 0x7, UPT ;  /* 0x000000070400788c */ /* 0x000fe2000bf05270 */
[----:B------:R-:W-:Y:S03]  /*3f70*/  IGMMA.64x128x32.S8.S8 R24, R88, gdesc[UR8], R24, gsb0 ;  /* 0x0360000858187df1 */ /* 0x000fe60008041018 */
[----:B------:R-:W-:Y:S01]  /*3f80*/  USEL UR4, UR4, URZ, UP0 ;  /* 0x0000003f04047287 */ /* 0x000fe20008000000 */
        /* <DEDUP_REMOVED lines=18> */
[----:B------:R1:W1:Y:S01]  /*40b0*/  LDS.U8 R119, [R102+0x3808] ;  /* 0x0038080066777984 */ /* 0x0002620000000000 */
        /* <DEDUP_REMOVED lines=12> */
.L_x_34:
[----:B------:R-:W-:Y:S01]  /*4180*/  IMAD.SHL.U32 R5, R0, 0x4000, RZ ;  /* 0x0000400000057824 */ /* 0x000fe200078e00ff */
[----:B------:R-:W-:Y:S04]  /*4190*/  BSSY B0, `(.L_x_35) ;  /* 0x0000005000007945 */ /* 0x000fe80003800000 */
[----:B------:R-:W-:Y:S01]  /*41a0*/  IADD3 R88, R5, UR44, R104 ;  /* 0x0000002c05587c10 */ /* 0x000fe2000fffe068 */
[----:B------:R-:W-:Y:S06]  /*41b0*/  @P1 BRA `(.L_x_36) ;  /* 0x0000000000081947 */ /* 0x000fec0003800000 */
[----:B------:R-:W0:Y:S02]  /*41c0*/  SYNCS.PHASECHK.TRANS64.TRYWAIT P1, [R22+URZ], R127 ;  /* 0x0000007f160075a7 */ /* 0x000e24000802017f */
[----:B0-----:R-:W-:Y:S05]  /*41d0*/  @!P1 BRA `(.L_x_37) ;  /* 0x0000006800e09947 */ /* 0x001fea0003800000 */
.L_x_36:
[----:B------:R-:W-:Y:S05]  /*41e0*/  BSYNC B0 ;  /* 0x0000000000007941 */ /* 0x000fea0003800000 */
.L_x_35:
[C-C-:B0-----:R-:W-:Y:S01]  /*41f0*/  IMAD.IADD R22, R108.reuse, 0x1, R88.reuse ;  /* 0x000000016c167824 */ /* 0x141fe200078e0258 */
[----:B------:R-:W-:Y:S01]  /*4200*/  LDS.U8 R8, [R88] ;  /* 0x0000000058087984 */ /* 0x000fe20000000000 */
[----:B------:R-:W-:Y:S02]  /*4210*/  IMAD.IADD R125, R109, 0x1, R88 ;  /* 0x000000016d7d7824 */ /* 0x000fe400078e0258 */
[----:B------:R-:W-:Y:S01]  /*4220*/  VIADD R132, R5, 0x1c800 ;  /* 0x0001c80005847836 */ /* 0x000fe20000000000 */
[----:B------:R-:W0:Y:S01]  /*4230*/  LDS.U8 R9, [R22] ;  /* 0x0000000016097984 */ /* 0x000e220000000000 */
[----:B------:R-:W-:-:S03]  /*4240*/  IMAD.IADD R90, R108, 0x1, R125 ;  /* 0x000000016c5a7824 */ /* 0x000fc600078e027d */
[----:B------:R-:W-:Y:S04]  /*4250*/  LDS.U8 R12, [R88+0x8] ;  /* 0x00000800580c7984 */ /* 0x000fe80000000000 */
[----:B------:R-:W-:Y:S04]  /*4260*/  LDS.U8 R14, [R88+0x800] ;  /* 0x00080000580e7984 */ /* 0x000fe80000000000 */
[----:B------:R-:W-:Y:S04]  /*4270*/  LDS.U8 R20, [R88+0x808] ;  /* 0x0008080058147984 */ /* 0x000fe80000000000 */
[----:B------:R-:W1:Y:S04]  /*4280*/  LDS.U8 R15, [R22+0x8] ;  /* 0x00000800160f7984 */ /* 0x000e680000000000 */
[----:B------:R-:W2:Y:S04]  /*4290*/  LDS.U8 R23, [R22+0x800] ;  /* 0x0008000016177984 */ /* 0x000ea80000000000 */
[----:B------:R-:W3:Y:S04]  /*42a0*/  LDS.U8 R119, [R22+0x808] ;  /* 0x0008080016777984 */ /* 0x000ee80000000000 */
[----:B------:R-:W4:Y:S04]  /*42b0*/  LDS.U8 R11, [R125] ;  /* 0x000000007d0b7984 */ /* 0x000f280000000000 */
[----:B------:R-:W4:Y:S04]  /*42c0*/  LDS.U8 R21, [R125+0x8] ;  /* 0x000008007d157984 */ /* 0x000f280000000000 */
[----:B------:R-:W4:Y:S04]  /*42d0*/  LDS.U8 R91, [R125+0x800] ;  /* 0x000800007d5b7984 */ /* 0x000f280000000000 */
[----:B------:R-:W4:Y:S01]  /*42e0*/  LDS.U8 R121, [R125+0x808] ;  /* 0x000808007d797984 */ /* 0x000f220000000000 */
[----:B0-----:R-:W-:Y:S01]  /*42f0*/  PRMT R8, R9, 0x7604, R8 ;  /* 0x0000760409087816 */ /* 0x001fe20000000008 */
[----:B------:R-:W-:-:S02]  /*4300*/  IMAD.MOV.U32 R9, RZ, RZ, R6 ;  /* 0x000000ffff097224 */ /* 0x000fc400078e0006 */
[----:B------:R-:W0:Y:S04]  /*4310*/  LDS.U8 R13, [R90] ;  /* 0x000000005a0d7984 */ /* 0x000e280000000000 */
[----:B------:R-:W0:Y:S04]  /*4320*/  LDS.U8 R89, [R90+0x8] ;  /* 0x000008005a597984 */ /* 0x000e280000000000 */
[----:B------:R-:W0:Y:S04]  /*4330*/  LDS.U8 R117, [R90+0x800] ;  /* 0x000800005a757984 */ /* 0x000e280000000000 */
[----:B------:R0:W0:Y:S01]  /*4340*/  LDS.U8 R123, [R90+0x808] ;  /* 0x000808005a7b7984 */ /* 0x0000220000000000 */
[----:B-1----:R-:W-:-:S02]  /*4350*/  PRMT R12, R15, 0x7604, R12 ;  /* 0x000076040f0c7816 */ /* 0x002fc4000000000c */
[----:B--2---:R-:W-:Y:S02]  /*4360*/  PRMT R14, R23, 0x7604, R14 ;  /* 0x00007604170e7816 */ /* 0x004fe4000000000e */
[----:B---3--:R-:W-:Y:S02]  /*4370*/  PRMT R20, R119, 0x7604, R20 ;  /* 0x0000760477147816 */ /* 0x008fe40000000014 */
[----:B----4-:R-:W-:Y:S01]  /*4380*/  PRMT R8, R11, 0x7054, R8 ;  /* 0x000070540b087816 */ /* 0x010fe20000000008 */
[----:B------:R-:W-:Y:S01]  /*4390*/  IMAD.MOV.U32 R11, RZ, RZ, R4 ;  /* 0x000000ffff0b7224 */ /* 0x000fe200078e0004 */
[----:B------:R-:W-:Y:S02]  /*43a0*/  PRMT R12, R21, 0x7054, R12 ;  /* 0x00007054150c7816 */ /* 0x000fe4000000000c */
[----:B------:R-:W-:Y:S02]  /*43b0*/  PRMT R14, R91, 0x7054, R14 ;  /* 0x000070545b0e7816 */ /* 0x000fe4000000000e */
[----:B------:R-:W-:-:S02]  /*43c0*/  PRMT R20, R121, 0x7054, R20 ;  /* 0x0000705479147816 */ /* 0x000fc40000000014 */
[----:B0-----:R-:W-:Y:S01]  /*43d0*/  PRMT R88, R13, 0x654, R8 ;  /* 0x000006540d587816 */ /* 0x001fe20000000008 */
[----:B------:R-:W-:Y:S01]  /*43e0*/  IMAD.MOV.U32 R8, RZ, RZ, RZ ;  /* 0x000000ffff087224 */ /* 0x000fe200078e00ff */
[----:B------:R-:W-:Y:S02]  /*43f0*/  PRMT R89, R89, 0x654, R12 ;  /* 0x0000065459597816 */ /* 0x000fe4000000000c */
[----:B------:R-:W-:Y:S02]  /*4400*/  PRMT R90, R117, 0x654, R14 ;  /* 0x00000654755a7816 */ /* 0x000fe4000000000e */
[----:B------:R-:W-:-:S07]  /*4410*/  PRMT R91, R123, 0x654, R20 ;  /* 0x000006547b5b7816 */ /* 0x000fce0000000014 */
.L_x_39:
[----:B0-----:R-:W-:Y:S01]  /*4420*/  IMAD R12, R8, 0x2, R3 ;  /* 0x00000002080c7824 */ /* 0x001fe200078e0203 */
[----:B------:R-:W-:Y:S01]  /*4430*/  LOP3.LUT R13, R11, 0x7, RZ, 0xc0, !PT ;  /* 0x000000070b0d7812 */ /* 0x000fe200078ec0ff */
[----:B------:R-:W-:Y:S01]  /*4440*/  IMAD.MOV.U32 R133, RZ, RZ, 0x70 ;  /* 0x00000070ff857424 */ /* 0x000fe200078e00ff */
[----:B------:R-:W-:Y:S01]  /*4450*/  UMOV UR5, 0xffffffff ;  /* 0xffffffff00057882 */ /* 0x000fe20000000000 */
[----:B------:R-:W-:Y:S01]  /*4460*/  IMAD.MOV.U32 R117, RZ, RZ, 0x240 ;  /* 0x00000240ff757424 */ /* 0x000fe200078e00ff */
[C---:B------:R-:W-:Y:S01]  /*4470*/  ISETP.GE.AND P1, PT, R12.reuse, 0x4, PT ;  /* 0x000000040c00780c */ /* 0x040fe20003f26270 */
[----:B------:R-:W-:Y:S01]  /*4480*/  VIADD R12, R12, 0xfffffffc ;  /* 0xfffffffc0c0c7836 */ /* 0x000fe20000000000 */
[----:B------:R-:W-:Y:S02]  /*4490*/  SHF.R.S32.HI R11, RZ, 0x3, R11 ;  /* 0x00000003ff0b7819 */ /* 0x000fe4000001140b */
[----:B------:R-:W-:-:S04]  /*44a0*/  SEL R13, R13, R10, !P1 ;  /* 0x0000000a0d0d7207 */ /* 0x000fc80004800000 */
[C---:B------:R-:W-:Y:S01]  /*44b0*/  LOP3.LUT R14, R13.reuse, 0x1, RZ, 0xc0, !PT ;  /* 0x000000010d0e7812 */ /* 0x040fe200078ec0ff */
[C---:B------:R-:W-:Y:S02]  /*44c0*/  VIADD R15, R13.reuse, 0x1 ;  /* 0x000000010d0f7836 */ /* 0x040fe40000000000 */
[----:B------:R-:W-:Y:S02]  /*44d0*/  IMAD.SHL.U32 R20, R13, 0x10, RZ ;  /* 0x000000100d147824 */ /* 0x000fe400078e00ff */
[----:B------:R-:W-:Y:S02]  /*44e0*/  @!P1 LOP3.LUT R12, R9, 0x7, RZ, 0xc0, !PT ;  /* 0x00000007090c9812 */ /* 0x000fe400078ec0ff */
[----:B------:R-:W-:Y:S02]  /*44f0*/  ISETP.NE.U32.AND P1, PT, R14, 0x1, PT ;  /* 0x000000010e00780c */ /* 0x000fe40003f25070 */
[----:B------:R-:W-:Y:S02]  /*4500*/  ISETP.NE.AND P3, PT, R13, R12, PT ;  /* 0x0000000c0d00720c */ /* 0x000fe40003f65270 */
[----:B------:R-:W-:-:S02]  /*4510*/  SEL R21, R133, 0x90, !P1 ;  /* 0x0000009085157807 */ /* 0x000fc40004800000 */
[----:B------:R-:W-:Y:S02]  /*4520*/  SEL R14, R15, R12, !P3 ;  /* 0x0000000c0f0e7207 */ /* 0x000fe40005800000 */
[----:B------:R-:W-:Y:S01]  /*4530*/  LOP3.LUT R15, R20, 0x70, RZ, 0xc0, !PT ;  /* 0x00000070140f7812 */ /* 0x000fe200078ec0ff */
[----:B------:R-:W-:Y:S01]  /*4540*/  IMAD R22, R111, R21, R106 ;  /* 0x000000156f167224 */ /* 0x000fe200078e026a */
[----:B------:R-:W-:Y:S02]  /*4550*/  LOP3.LUT R20, R14, 0x1, RZ, 0xc0, !PT ;  /* 0x000000010e147812 */ /* 0x000fe400078ec0ff */
        /* <DEDUP_REMOVED lines=12> */
[----:B------:R0:W1:Y:S01]  /*4620*/  LDS.U8 R128, [R22+UR44+0x400] ;  /* 0x0004002c16807984 */ /* 0x0000620008000000 */
[----:B------:R-:W-:-:S02]  /*4630*/  VIADD R118, R116, 0x120 ;  /* 0x0000012074767836 */ /* 0x000fc40000000000 */
[----:B------:R-:W-:Y:S01]  /*4640*/  IMAD R21, R20, 0x800, R15 ;  /* 0x0000080014157824 */ /* 0x000fe200078e020f */
[----:B------:R-:W-:Y:S01]  /*4650*/  SEL R15, R117, 0x1c0, !P2 ;  /* 0x000001c0750f7807 */ /* 0x000fe20005000000 */
[----:B------:R-:W-:Y:S01]  /*4660*/  @P1 VIADD R118, R116, 0xe0 ;  /* 0x000000e074761836 */ /* 0x000fe20000000000 */
[----:B------:R-:W-:Y:S01]  /*4670*/  R2P PR, R14, 0x6 ;  /* 0x000000060e007804 */ /* 0x000fe20000000000 */
[----:B------:R0:W2:Y:S01]  /*4680*/  LDS.U8 R129, [R22+UR44] ;  /* 0x0000002c16817984 */ /* 0x0000a20008000000 */
[----:B------:R-:W-:Y:S01]  /*4690*/  IADD3 R121, R120, R132, R21 ;  /* 0x0000008478797210 */ /* 0x000fe20007ffe015 */
[----:B------:R-:W-:Y:S02]  /*46a0*/  IMAD.IADD R23, R15, 0x1, R116 ;  /* 0x000000010f177824 */ /* 0x000fe400078e0274 */
[----:B------:R-:W-:Y:S01]  /*46b0*/  SEL R120, R117, 0x1c0, !P2 ;  /* 0x000001c075787807 */ /* 0x000fe20005000000 */
[----:B------:R-:W-:Y:S01]  /*46c0*/  IMAD.IADD R15, R15, 0x1, R118 ;  /* 0x000000010f0f7824 */ /* 0x000fe200078e0276 */
[----:B------:R0:W3:Y:S01]  /*46d0*/  LDS.U8 R130, [R121+UR44+0x400] ;  /* 0x0004002c79827984 */ /* 0x0000e20008000000 */
[----:B------:R-:W-:-:S03]  /*46e0*/  VIADD R123, R121, UR44 ;  /* 0x0000002c797b7c36 */ /* 0x000fc60008000000 */
[----:B------:R0:W4:Y:S01]  /*46f0*/  LDS.U8 R116, [R23] ;  /* 0x0000000017747984 */ /* 0x0001220000000000 */
[C---:B------:R-:W-:Y:S02]  /*4700*/  VIADD R125, R123.reuse, 0x120 ;  /* 0x000001207b7d7836 */ /* 0x040fe40000000000 */
[----:B------:R-:W-:Y:S01]  /*4710*/  @P1 VIADD R125, R123, 0xe0 ;  /* 0x000000e07b7d1836 */ /* 0x000fe20000000000 */
[----:B------:R0:W0:Y:S01]  /*4720*/  LDS.U8 R119, [R23+0x400] ;  /* 0x0004000017777984 */ /* 0x0000220000000000 */
[C---:B------:R-:W-:Y:S02]  /*4730*/  IMAD.IADD R123, R120.reuse, 0x1, R123 ;  /* 0x00000001787b7824 */ /* 0x040fe400078e027b */
[----:B------:R-:W-:Y:S01]  /*4740*/  IMAD.IADD R122, R120, 0x1, R125 ;  /* 0x00000001787a7824 */ /* 0x000fe200078e027d */
[----:B------:R0:W0:Y:S04]  /*4750*/  LDS.U8 R131, [R121+UR44] ;  /* 0x0000002c79837984 */ /* 0x0000280008000000 */
[----:B------:R0:W0:Y:S04]  /*4760*/  LDS.U8 R21, [R118] ;  /* 0x0000000076157984 */ /* 0x0000280000000000 */
[----:B------:R0:W0:Y:S04]  /*4770*/  LDS.U8 R117, [R118+0x400] ;  /* 0x0004000076757984 */ /* 0x0000280000000000 */
        /* <DEDUP_REMOVED lines=10> */
.L_x_216:
[C---:B------:R-:W-:Y:S01]  /*4820*/  R2P PR, R12.reuse, 0x6 ;  /* 0x000000060c007804 */ /* 0x040fe20000000000 */
[----:B0-----:R-:W-:Y:S01]  /*4830*/  IMAD.MOV.U32 R123, RZ, RZ, 0x120 ;  /* 0x00000120ff7b7424 */ /* 0x001fe200078e00ff */
[C---:B------:R-:W-:Y:S01]  /*4840*/  LOP3.LUT R15, R12.reuse, 0x1, RZ, 0xc0, !PT ;  /* 0x000000010c0f7812 */ /* 0x040fe200078ec0ff */
[----:B------:R-:W-:Y:S01]  /*4850*/  IMAD.SHL.U32 R12, R12, 0x10, RZ ;  /* 0x000000100c0c7824 */ /* 0x000fe200078e00ff */
[----:B------:R-:W-:Y:S01]  /*4860*/  PRMT R129, R128, 0x7604, R129 ;  /* 0x0000760480817816 */ /* 0x000fe20000000081 */
[----:B------:R-:W-:Y:S01]  /*4870*/  VIADD R8, R8, 0x1 ;  /* 0x0000000108087836 */ /* 0x000fe20000000000 */
[----:B------:R-:W-:Y:S02]  /*4880*/  ISETP.NE.U32.AND P3, PT, R15, 0x1, PT ;  /* 0x000000010f00780c */ /* 0x000fe40003f65070 */
[----:B------:R-:W-:Y:S02]  /*4890*/  SEL R122, R123, 0xe0, !P1 ;  /* 0x000000e07b7a7807 */ /* 0x000fe40004800000 */
[----:B------:R-:W-:-:S02]  /*48a0*/  SEL R15, R133, 0x90, !P3 ;  /* 0x00000090850f7807 */ /* 0x000fc40005800000 */
[----:B------:R-:W-:Y:S01]  /*48b0*/  LOP3.LUT R12, R12, 0x70, RZ, 0xc0, !PT ;  /* 0x000000700c0c7812 */ /* 0x000fe200078ec0ff */
[----:B------:R-:W-:-:S04]  /*48c0*/  IMAD R122, R111, R122, RZ ;  /* 0x0000007a6f7a7224 */ /* 0x000fc800078e02ff */
[----:B------:R-:W-:Y:S01]  /*48d0*/  IMAD R15, R106, R15, R122 ;  /* 0x0000000f6a0f7224 */ /* 0x000fe200078e027a */
[----:B------:R-:W-:Y:S01]  /*48e0*/  LOP3.LUT R122, R20, 0x1, RZ, 0xc0, !PT ;  /* 0x00000001147a7812 */ /* 0x000fe200078ec0ff */
        /* <DEDUP_REMOVED lines=16> */
[----:B------:R-:W-:Y:S01]  /*49f0*/  IMAD R122, R106, R123, R122 ;  /* 0x0000007b6a7a7224 */ /* 0x000fe200078e027a */
[----:B------:R-:W-:Y:S01]  /*4a00*/  PRMT R123, R130, 0x7604, R131 ;  /* 0x00007604827b7816 */ /* 0x000fe20000000083 */
[----:B------:R0:W-:Y:S01]  /*4a10*/  STS.U16 [R12+UR44], R129 ;  /* 0x000000810c007988 */ /* 0x0001e2000800042c */
[----:B------:R-:W-:-:S03]  /*4a20*/  IMAD R15, R14, 0x800, R15 ;  /* 0x000008000e0f7824 */ /* 0x000fc600078e020f */
[----:B------:R0:W-:Y:S02]  /*4a30*/  STS.U8 [R13+0x1], R117 ;  /* 0x000001750d007388 */ /* 0x0001e40000000000 */
[----:B------:R-:W-:Y:S02]  /*4a40*/  IADD3 R122, R122, R132, R15 ;  /* 0x000000847a7a7210 */ /* 0x000fe40007ffe00f */
[----:B------:R0:W-:Y:S03]  /*4a50*/  STS.U8 [R12+UR44+0x401], R119 ;  /* 0x000401770c007988 */ /* 0x0001e6000800002c */
        /* <DEDUP_REMOVED lines=44> */
[----:B------:R-:W-:Y:S05]  /*4d20*/  WARPSYNC.ALL ;  /* 0x0000000000007948 */ /* 0x000fea0003800000 */
[----:B------:R-:W-:Y:S01]  /*4d30*/  UIADD3 UR6, UR8, 0x6, URZ ;  /* 0x0000000608067890 */ /* 0x000fe2000fffe03f */
[----:B------:R-:W-:Y:S01]  /*4d40*/  WARPGROUP.ARRIVE ;  /* 0x00000000000079c5 */ /* 0x000fe20000000000 */
[----:B------:R-:W-:Y:S01]  /*4d50*/  UMOV UR11, 0x40000040 ;  /* 0x40000040000b7882 */ /* 0x000fe20000000000 */
[C---:B------:R-:W-:Y:S01]  /*4d60*/  ISETP.GT.AND P1, PT, R7.reuse, 0x2, PT ;  /* 0x000000020700780c */ /* 0x040fe20003f24270 */
[----:B------:R-:W-:Y:S01]  /*4d70*/  VIADD R7, R7, 0xffffffff ;  /* 0xffffffff07077836 */ /* 0x000fe20000000000 */
[----:B------:R-:W-:-:S02]  /*4d80*/  R2UR UR5, R0 ;  /* 0x00000000000572ca */ /* 0x000fc400000e0000 */
[----:B------:R-:W-:Y:S02]  /*4d90*/  UMOV UR10, UR6 ;  /* 0x00000006000a7c82 */ /* 0x000fe40008000000 */
[----:B------:R-:W-:Y:S03]  /*4da0*/  IGMMA.64x128x32.S8.S8 R24, R100, gdesc[UR8], R24, gsb0 ;  /* 0x0360000864187df1 */ /* 0x000fe60008041018 */
[----:B------:R-:W-:-:S04]  /*4db0*/  WARPGROUP.DEPBAR.LE gsb0, 0x0 ;  /* 0x00008000000079c5 */ /* 0x000fc80000010000 */
[----:B------:R-:W-:Y:S05]  /*4dc0*/  @P1 BRA `(.L_x_40) ;  /* 0xffffffe800bc1947 */ /* 0x000fea000383ffff */
.L_x_30:
[----:B-1----:R-:W-:Y:S01]  /*4dd0*/  IADD3 R14, R5, UR44, R104 ;  /* 0x0000002c050e7c10 */ /* 0x002fe2000fffe068 */
[----:B------:R-:W-:Y:S01]  /*4de0*/  IMAD.MOV.U32 R5, RZ, RZ, 0x40000040 ;  /* 0x40000040ff057424 */ /* 0x000fe200078e00ff */
[----:B------:R-:W-:Y:S01]  /*4df0*/  LEA R4, R0, UR7, 0xa ;  /* 0x0000000700047c11 */ /* 0x000fe2000f8e50ff */
[----:B------:R-:W-:Y:S02]  /*4e00*/  IMAD.MOV.U32 R7, RZ, RZ, 0x40000040 ;  /* 0x40000040ff077424 */ /* 0x000fe400078e00ff */
[--C-:B0-----:R-:W-:Y:S01]  /*4e10*/  IMAD.IADD R121, R109, 0x1, R14.reuse ;  /* 0x000000016d797824 */ /* 0x101fe200078e020e */
[----:B------:R-:W-:Y:S01]  /*4e20*/  LDS.U8 R0, [R14+0x1000] ;  /* 0x001000000e007984 */ /* 0x000fe20000000000 */
[----:B------:R-:W-:Y:S01]  /*4e30*/  IMAD.IADD R20, R108, 0x1, R14 ;  /* 0x000000016c147824 */ /* 0x000fe200078e020e */
[----:B------:R-:W-:Y:S01]  /*4e40*/  R2UR UR6, R4 ;  /* 0x00000000040672ca */ /* 0x000fe200000e0000 */
[----:B------:R-:W-:Y:S01]  /*4e50*/  IMAD.IADD R22, R108, 0x1, R121 ;  /* 0x000000016c167824 */ /* 0x000fe200078e0279 */
[----:B------:R-:W-:Y:S01]  /*4e60*/  LDS.U8 R8, [R14+0x1008] ;  /* 0x001008000e087984 */ /* 0x000fe20000000000 */
[----:B------:R-:W-:Y:S01]  /*4e70*/  R2UR UR7, R5 ;  /* 0x00000000050772ca */ /* 0x000fe200000e0000 */
[----:B------:R-:W-:-:S02]  /*4e80*/  VIADD R6, R4, 0x2 ;  /* 0x0000000204067836 */ /* 0x000fc40000000000 */
[----:B------:R-:W-:Y:S04]  /*4e90*/  LDS.U8 R10, [R14+0x1800] ;  /* 0x001800000e0a7984 */ /* 0x000fe80000000000 */
[----:B------:R-:W-:Y:S04]  /*4ea0*/  LDS.U8 R12, [R14+0x1808] ;  /* 0x001808000e0c7984 */ /* 0x000fe80000000000 */
[----:B------:R-:W0:Y:S04]  /*4eb0*/  LDS.U8 R3, [R20+0x1000] ;  /* 0x0010000014037984 */ /* 0x000e280000000000 */
[----:B------:R-:W1:Y:S04]  /*4ec0*/  LDS.U8 R9, [R121+0x1000] ;  /* 0x0010000079097984 */ /* 0x000e680000000000 */
[----:B------:R-:W2:Y:S04]  /*4ed0*/  LDS.U8 R13, [R20+0x1008] ;  /* 0x00100800140d7984 */ /* 0x000ea80000000000 */
[----:B------:R-:W3:Y:S04]  /*4ee0*/  LDS.U8 R15, [R121+0x1008] ;  /* 0x00100800790f7984 */ /* 0x000ee80000000000 */
[----:B------:R-:W4:Y:S04]  /*4ef0*/  LDS.U8 R23, [R20+0x1800] ;  /* 0x0018000014177984 */ /* 0x000f280000000000 */
[----:B------:R-:W4:Y:S04]  /*4f00*/  LDS.U8 R101, [R121+0x1800] ;  /* 0x0018000079657984 */ /* 0x000f280000000000 */
[----:B------:R-:W4:Y:S04]  /*4f10*/  LDS.U8 R115, [R20+0x1808] ;  /* 0x0018080014737984 */ /* 0x000f280000000000 */
[----:B------:R-:W4:Y:S04]  /*4f20*/  LDS.U8 R117, [R121+0x1808] ;  /* 0x0018080079757984 */ /* 0x000f280000000000 */
[----:B------:R-:W4:Y:S04]  /*4f30*/  LDS.U8 R11, [R22+0x1000] ;  /* 0x00100000160b7984 */ /* 0x000f280000000000 */
[----:B------:R-:W4:Y:S04]  /*4f40*/  LDS.U8 R21, [R22+0x1008] ;  /* 0x0010080016157984 */ /* 0x000f280000000000 */
[----:B------:R-:W4:Y:S01]  /*4f50*/  LDS.U8 R103, [R22+0x1800] ;  /* 0x0018000016677984 */ /* 0x000f220000000000 */
[----:B0-----:R-:W-:-:S03]  /*4f60*/  PRMT R0, R3, 0x7604, R0 ;  /* 0x0000760403007816 */ /* 0x001fc60000000000 */
[----:B------:R-:W0:Y:S01]  /*4f70*/  LDS.U8 R119, [R22+0x1808] ;  /* 0x0018080016777984 */ /* 0x000e220000000000 */
[----:B-1----:R-:W-:Y:S01]  /*4f80*/  PRMT R0, R9, 0x7054, R0 ;  /* 0x0000705409007816 */ /* 0x002fe20000000000 */
[----:B------:R-:W-:Y:S01]  /*4f90*/  @!PT LDS RZ, [RZ] ;  /* 0x00000000fffff984 */ /* 0x000fe20000000800 */
[----:B------:R-:W-:Y:S01]  /*4fa0*/  @!PT LDS RZ, [RZ] ;  /* 0x00000000fffff984 */ /* 0x000fe20000000800 */
[----:B------:R-:W-:Y:S01]  /*4fb0*/  @!PT LDS RZ, [RZ] ;  /* 0x00000000fffff984 */ /* 0x000fe20000000800 */
[----:B------:R-:W-:Y:S01]  /*4fc0*/  @!PT LDS RZ, [RZ] ;  /* 0x00000000fffff984 */ /* 0x000fe20000000800 */
[----:B------:R1:W-:Y:S06]  /*4fd0*/  MEMBAR.ALL.CTA ;  /* 0x0000000000007992 */ /* 0x0003ec0000008000 */
[----:B-1----:R-:W1:Y:S01]  /*4fe0*/  FENCE.VIEW.ASYNC.S ;  /* 0x00000000000073c6 */ /* 0x002e620000000000 */
[----:B--2---:R-:W-:-:S04]  /*4ff0*/  PRMT R8, R13, 0x7604, R8 ;  /* 0x000076040d087816 */ /* 0x004fc80000000008 */
[----:B---3--:R-:W-:Y:S02]  /*5000*/  PRMT R8, R15, 0x7054, R8 ;  /* 0x000070540f087816 */ /* 0x008fe40000000008 */
[----:B----4-:R-:W-:-:S04]  /*5010*/  PRMT R10, R23, 0x7604, R10 ;  /* 0x00007604170a7816 */ /* 0x010fc8000000000a */
[----:B------:R-:W-:Y:S02]  /*5020*/  PRMT R10, R101, 0x7054, R10 ;  /* 0x00007054650a7816 */ /* 0x000fe4000000000a */
[----:B------:R-:W-:-:S04]  /*5030*/  PRMT R12, R115, 0x7604, R12 ;  /* 0x00007604730c7816 */ /* 0x000fc8000000000c */
[----:B------:R-:W-:Y:S01]  /*5040*/  PRMT R12, R117, 0x7054, R12 ;  /* 0x00007054750c7816 */ /* 0x000fe2000000000c */
[----:B-1----:R-:W-:Y:S06]  /*5050*/  BAR.SYNC.DEFER_BLOCKING 0x2, 0x100 ;  /* 0x0084000000007b1d */ /* 0x002fec0000010000 */
[----:B------:R-:W-:-:S06]  /*5060*/  WARPGROUP.ARRIVE ;  /* 0x00000000000079c5 */ /* 0x000fcc0000000000 */
[----:B------:R-:W-:Y:S01]  /*5070*/  IGMMA.64x128x32.S8.S8 R24, R88, gdesc[UR4], R24, gsb0 ;  /* 0x0360000458187df1 */ /* 0x000fe20008041018 */
[----:B------:R-:W-:Y:S02]  /*5080*/  R2UR UR6, R6 ;  /* 0x00000000060672ca */ /* 0x000fe400000e0000 */
[----:B------:R-:W-:Y:S01]  /*5090*/  R2UR UR7, R7 ;  /* 0x00000000070772ca */ /* 0x000fe200000e0000 */
[----:B------:R-:W-:Y:S02]  /*50a0*/  WARPGROUP.DEPBAR.LE gsb0, 0x0 ;  /* 0x00008000000079c5 */ /* 0x000fe40000010000 */
[----:B------:R-:W-:Y:S02]  /*50b0*/  PRMT R88, R11, 0x654, R0 ;  /* 0x000006540b587816 */ /* 0x000fe40000000000 */
[----:B------:R-:W-:Y:S02]  /*50c0*/  PRMT R89, R21, 0x654, R8 ;  /* 0x0000065415597816 */ /* 0x000fe40000000008 */
[----:B------:R-:W-:-:S02]  /*50d0*/  PRMT R90, R103, 0x654, R10 ;  /* 0x00000654675a7816 */ /* 0x000fc4000000000a */
[----:B0-----:R-:W-:-:S04]  /*50e0*/  PRMT R91, R119, 0x654, R12 ;  /* 0x00000654775b7816 */ /* 0x001fc8000000000c */
[----:B------:R-:W-:-:S06]  /*50f0*/  WARPGROUP.ARRIVE ;  /* 0x00000000000079c5 */ /* 0x000fcc0000000000 */
[----:B------:R-:W-:Y:S03]  /*5100*/  IGMMA.64x128x32.S8.S8 R24, R88, gdesc[UR4], R24, gsb0 ;  /* 0x0360000458187df1 */ /* 0x000fe60008041018 */
[----:B------:R-:W-:Y:S02]  /*5110*/  WARPGROUP.DEPBAR.LE gsb0, 0x0 ;  /* 0x00008000000079c5 */ /* 0x000fe40000010000 */
[----:B------:R-:W-:Y:S04]  /*5120*/  LDS.U8 R0, [R14+0x2000] ;  /* 0x002000000e007984 */ /* 0x000fe80000000000 */
[----:B------:R-:W0:Y:S04]  /*5130*/  LDS.U8 R3, [R20+0x2000] ;  /* 0x0020000014037984 */ /* 0x000e280000000000 */
[----:B------:R-:W-:Y:S04]  /*5140*/  LDS.U8 R6, [R14+0x2008] ;  /* 0x002008000e067984 */ /* 0x000fe80000000000 */
[----:B------:R-:W1:Y:S04]  /*5150*/  LDS.U8 R11, [R20+0x2008] ;  /* 0x00200800140b7984 */ /* 0x000e680000000000 */
[----:B------:R-:W-:Y:S04]  /*5160*/  LDS.U8 R8, [R14+0x2800] ;  /* 0x002800000e087984 */ /* 0x000fe80000000000 */
[----:B------:R-:W2:Y:S04]  /*5170*/  LDS.U8 R15, [R20+0x2800] ;  /* 0x00280000140f7984 */ /* 0x000ea80000000000 */
[----:B------:R-:W-:Y:S04]  /*5180*/  LDS.U8 R10, [R14+0x2808] ;  /* 0x002808000e0a7984 */ /* 0x000fe80000000000 */
        /* <DEDUP_REMOVED lines=23> */
.L_x_41:
[----:B------:R-:W-:Y:S01]  /*5300*/  ULEA UR4, UR4, UR44, 0x3 ;  /* 0x0000002c04047291 */ /* 0x000fe2000f8e183f */
[----:B------:R-:W-:-:S03]  /*5310*/  ISETP.GT.U32.AND P1, PT, R18, 0x1, PT ;  /* 0x000000011200780c */ /* 0x000fc60003f24070 */
[----:B------:R-:W-:-:S04]  /*5320*/  UIADD3 UR4, UR4, 0x38, URZ ;  /* 0x0000003804047890 */ /* 0x000fc8000fffe03f */
[----:B------:R-:W-:-:S09]  /*5330*/  UPRMT UR4, URZ, 0x654, UR4 ;  /* 0x000006543f047896 */ /* 0x000fd20008000004 */
[----:B------:R-:W-:Y:S01]  /*5340*/  SYNCS.ARRIVE.TRANS64.RED.A1T0 RZ, [UR4], RZ ;  /* 0x000000ffffff79a7 */ /* 0x000fe20008100404 */
[----:B------:R-:W-:Y:S05]  /*5350*/  @P1 BRA `(.L_x_42) ;  /* 0x0000000000041947 */ /* 0x000fea0003800000 */
[----:B------:R-:W-:Y:S01]  /*5360*/  BPT.TRAP 0x1 ;  /* 0x000000040000795c */ /* 0x000fe20000300000 */
.L_x_42:
[C---:B------:R-:W-:Y:S01]  /*5370*/  VIADD R6, R4.reuse, 0x4 ;  /* 0x0000000404067836 */ /* 0x040fe20000000000 */
[----:B------:R-:W-:Y:S01]  /*5380*/  WARPGROUP.ARRIVE ;  /* 0x00000000000079c5 */ /* 0x000fe20000000000 */
[----:B------:R-:W-:Y:S02]  /*5390*/  IMAD.MOV.U32 R7, RZ, RZ, 0x40000040 ;  /* 0x40000040ff077424 */ /* 0x000fe400078e00ff */
[----:B------:R-:W-:Y:S01]  /*53a0*/  VIADD R4, R4, 0x6 ;  /* 0x0000000604047836 */ /* 0x000fe20000000000 */
[----:B------:R-:W-:Y:S01]  /*53b0*/  R2UR UR6, R6 ;  /* 0x00000000060672ca */ /* 0x000fe200000e0000 */
[----:B------:R-:W-:Y:S01]  /*53c0*/  IMAD.MOV.U32 R5, RZ, RZ, 0x40000040 ;  /* 0x40000040ff057424 */ /* 0x000fe200078e00ff */
[----:B------:R-:W-:-:S13]  /*53d0*/  R2UR UR7, R7 ;  /* 0x00000000070772ca */ /* 0x000fda00000e0000 */
[----:B------:R-:W-:Y:S01]  /*53e0*/  IGMMA.64x128x32.S8.S8 R24, R88, gdesc[UR4], R24, gsb0 ;  /* 0x0360000458187df1 */ /* 0x000fe20008041018 */
[----:B------:R-:W-:Y:S02]  /*53f0*/  R2UR UR6, R4 ;  /* 0x00000000040672ca */ /* 0x000fe400000e0000 */
[----:B------:R-:W-:Y:S01]  /*5400*/  R2UR UR7, R5 ;  /* 0x00000000050772ca */ /* 0x000fe200000e0000 */
[----:B------:R-:W-:Y:S02]  /*5410*/  WARPGROUP.DEPBAR.LE gsb0, 0x0 ;  /* 0x00008000000079c5 */ /* 0x000fe40000010000 */
[----:B------:R-:W-:Y:S04]  /*5420*/  LDS.U8 R0, [R14+0x3000] ;  /* 0x003000000e007984 */ /* 0x000fe80000000000 */
[----:B------:R-:W-:Y:S04]  /*5430*/  LDS.U8 R6, [R14+0x3008] ;  /* 0x003008000e067984 */ /* 0x000fe80000000000 */
        /* <DEDUP_REMOVED lines=15> */
[----:B-1----:R-:W-:Y:S02]  /*5530*/  PRMT R6, R11, 0x7604, R6 ;  /* 0x000076040b067816 */ /* 0x002fe40000000006 */
[----:B--2---:R-:W-:Y:S02]  /*5540*/  PRMT R8, R15, 0x7604, R8 ;  /* 0x000076040f087816 */ /* 0x004fe40000000008 */
[----:B---3--:R-:W-:Y:S02]  /*5550*/  PRMT R10, R89, 0x7604, R10 ;  /* 0x00007604590a7816 */ /* 0x008fe4000000000a */
[----:B----4-:R-:W-:Y:S02]  /*5560*/  PRMT R0, R7, 0x7054, R0 ;  /* 0x0000705407007816 */ /* 0x010fe40000000000 */
[----:B------:R-:W-:Y:S02]  /*5570*/  PRMT R6, R13, 0x7054, R6 ;  /* 0x000070540d067816 */ /* 0x000fe40000000006 */
[----:B------:R-:W-:-:S02]  /*5580*/  PRMT R8, R21, 0x7054, R8 ;  /* 0x0000705415087816 */ /* 0x000fc40000000008 */
[----:B------:R-:W-:Y:S02]  /*5590*/  PRMT R10, R91, 0x7054, R10 ;  /* 0x000070545b0a7816 */ /* 0x000fe4000000000a */
[----:B------:R-:W-:Y:S02]  /*55a0*/  PRMT R100, R9, 0x654, R0 ;  /* 0x0000065409647816 */ /* 0x000fe40000000000 */
[----:B------:R-:W-:Y:S02]  /*55b0*/  PRMT R101, R101, 0x654, R6 ;  /* 0x0000065465657816 */ /* 0x000fe40000000006 */
[----:B------:R-:W-:Y:S02]  /*55c0*/  PRMT R102, R23, 0x654, R8 ;  /* 0x0000065417667816 */ /* 0x000fe40000000008 */
[----:B0-----:R-:W-:-:S04]  /*55d0*/  PRMT R103, R103, 0x654, R10 ;  /* 0x0000065467677816 */ /* 0x001fc8000000000a */
[----:B------:R-:W-:-:S06]  /*55e0*/  WARPGROUP.ARRIVE ;  /* 0x00000000000079c5 */ /* 0x000fcc0000000000 */
[----:B------:R-:W-:Y:S03]  /*55f0*/  IGMMA.64x128x32.S8.S8 R24, R100, gdesc[UR4], R24, gsb0 ;  /* 0x0360000464187df1 */ /* 0x000fe60008041018 */
[----:B------:R-:W-:Y:S02]  /*5600*/  WARPGROUP.DEPBAR.LE gsb0, 0x0 ;  /* 0x00008000000079c5 */ /* 0x000fe40000010000 */
.L_x_25:
[----:B------:R-:W-:Y:S05]  /*5610*/  @!P0 BRA `(.L_x_43) ;  /* 0x0000000000048947 */ /* 0x000fea0003800000 */
[----:B------:R-:W-:Y:S01]  /*5620*/  BPT.TRAP 0x1 ;  /* 0x000000040000795c */ /* 0x000fe20000300000 */
.L_x_43:
[----:B------:R-:W-:Y:S01]  /*5630*/  UIADD3 UR6, UR45, UR41, URZ ;  /* 0x000000292d067290 */ /* 0x000fe2000fffe03f */
[----:B------:R-:W-:-:S03]  /*5640*/  ISETP.GT.U32.AND P0, PT, R18, 0x1, PT ;  /* 0x000000011200780c */ /* 0x000fc60003f04070 */
[----:B------:R-:W-:-:S04]  /*5650*/  UIMAD.WIDE.U32 UR4, UR6, 0x24924925, URZ ;  /* 0x24924925060478a5 */ /* 0x000fc8000f8e003f */
[----:B------:R-:W-:-:S04]  /*5660*/  UIADD3 UR4, UR6, -UR5, URZ ;  /* 0x8000000506047290 */ /* 0x000fc8000fffe03f */
[----:B------:R-:W-:-:S04]  /*5670*/  ULEA.HI UR4, UR4, UR5, URZ, 0x1f ;  /* 0x0000000504047291 */ /* 0x000fc8000f8ff83f */
[----:B------:R-:W-:-:S04]  /*5680*/  USHF.R.U32.HI UR4, URZ, 0x2, UR4 ;  /* 0x000000023f047899 */ /* 0x000fc80008011604 */
[----:B------:R-:W-:-:S04]  /*5690*/  UIMAD UR4, UR4, -0x7, UR6 ;  /* 0xfffffff9040478a4 */ /* 0x000fc8000f8e0206 */
[----:B------:R-:W-:-:S04]  /*56a0*/  ULEA UR4, UR4, UR44, 0x3 ;  /* 0x0000002c04047291 */ /* 0x000fc8000f8e183f */
[----:B------:R-:W-:-:S04]  /*56b0*/  UIADD3 UR4, UR4, 0x38, URZ ;  /* 0x0000003804047890 */ /* 0x000fc8000fffe03f */
[----:B------:R-:W-:-:S09]  /*56c0*/  UPRMT UR4, URZ, 0x654, UR4 ;  /* 0x000006543f047896 */ /* 0x000fd20008000004 */
[----:B------:R-:W-:Y:S01]  /*56d0*/  SYNCS.ARRIVE.TRANS64.RED.A1T0 RZ, [UR4], RZ ;  /* 0x000000ffffff79a7 */ /* 0x000fe20008100404 */
[----:B------:R-:W-:Y:S05]  /*56e0*/  @P0 BRA `(.L_x_44) ;  /* 0x0000000000040947 */ /* 0x000fea0003800000 */
[----:B------:R-:W-:Y:S01]  /*56f0*/  BPT.TRAP 0x1 ;  /* 0x000000040000795c */ /* 0x000fe20000300000 */
.L_x_44:
[----:B------:R-:W-:Y:S01]  /*5700*/  UISETP.GE.U32.AND UP1, UPT, UR43, 0x7, UPT ;  /* 0x000000072b00788c */ /* 0x000fe2000bf26070 */
[----:B------:R-:W-:Y:S01]  /*5710*/  IMAD.SHL.U32 R10, R93, 0x80, RZ ;  /* 0x000000805d0a7824 */ /* 0x000fe200078e00ff */
[----:B------:R-:W-:Y:S01]  /*5720*/  UIADD3 UR41, UR43, UR41, URZ ;  /* 0x000000292b297290 */ /* 0x000fe2000fffe03f */
[----:B------:R-:W-:Y:S01]  /*5730*/  IMAD.SHL.U32 R12, R94, 0x80, RZ ;  /* 0x000000805e0c7824 */ /* 0x000fe200078e00ff */
[----:B------:R-:W-:Y:S01]  /*5740*/  ULDC UR7, c[0x0][0x288] ;  /* 0x0000a20000077ab9 */ /* 0x000fe20000000800 */
[----:B------:R-:W-:Y:S01]  /*5750*/  IMAD.MOV.U32 R0, RZ, RZ, -0x1 ;  /* 0xffffffffff007424 */ /* 0x000fe200078e00ff */
[----:B------:R-:W-:Y:S01]  /*5760*/  UISETP.GT.U32.AND UP0, UPT, UR41, 0x6, UPT ;  /* 0x000000062900788c */ /* 0x000fe2000bf04070 */
[----:B------:R-:W-:-:S03]  /*5770*/  ISETP.GE.AND P0, PT, R10, UR7, PT ;  /* 0x000000070a007c0c */ /* 0x000fc6000bf06270 */
[----:B------:R-:W-:Y:S02]  /*5780*/  UISETP.LT.U32.AND UP0, UPT, UR43, 0x7, UP0 ;  /* 0x000000072b00788c */ /* 0x000fe40008701070 */
[----:B------:R-:W-:Y:S02]  /*5790*/  @UP1 UIMAD.WIDE.U32 UR4, UR41, 0x24924925, URZ ;  /* 0x24924925290418a5 */ /* 0x000fe4000f8e003f */
[----:B------:R-:W-:Y:S02]  /*57a0*/  USEL UR6, URZ, 0x1, !UP0 ;  /* 0x000000013f067887 */ /* 0x000fe4000c000000 */
[----:B------:R-:W-:Y:S02]  /*57b0*/  @UP1 UIADD3 UR4, UR41, -UR5, URZ ;  /* 0x8000000529041290 */ /* 0x000fe4000fffe03f */
[----:B------:R-:W-:Y:S02]  /*57c0*/  ULOP3.LUT UR40, UR40, UR6, URZ, 0x3c, !UPT ;  /* 0x0000000628287292 */ /* 0x000fe4000f8e3c3f */
[----:B------:R-:W-:-:S03]  /*57d0*/  @UP1 ULEA.HI UR4, UR4, UR5, URZ, 0x1f ;  /* 0x0000000504041291 */ /* 0x000fc6000f8ff83f */
[----:B------:R-:W-:Y:S01]  /*57e0*/  ULDC UR5, c[0x0][0x284] ;  /* 0x0000a10000057ab9 */ /* 0x000fe20000000800 */
[----:B------:R-:W-:Y:S01]  /*57f0*/  @UP1 USHF.R.U32.HI UR4, URZ, 0x2, UR4 ;  /* 0x000000023f041899 */ /* 0x000fe20008011604 */
[----:B------:R-:W-:-:S03]  /*5800*/  ISETP.GE.OR P0, PT, R12, UR5, P0 ;  /* 0x000000050c007c0c */ /* 0x000fc60008706670 */
[----:B------:R-:W-:-:S10]  /*5810*/  @UP1 ULOP3.LUT UR40, UR40, 0x1, UR4, 0x78, !UPT ;  /* 0x0000000128281892 */ /* 0x000fd4000f8e7804 */
[----:B------:R-:W-:Y:S05]  /*5820*/  @P0 BRA `(.L_x_45) ;  /* 0x0000003000c80947 */ /* 0x000fea0003800000 */
[----:B------:R-:W0:Y:S01]  /*5830*/  LDC.64 R20, c[0x0][0x5c8] ;  /* 0x00017200ff147b82 */ /* 0x000e220000000a00 */
[----:B------:R-:W-:Y:S01]  /*5840*/  LOP3.LUT R8, R10, 0x6, R107, 0xf8, !PT ;  /* 0x000000060a087812 */ /* 0x000fe200078ef86b */
[----:B------:R-:W-:Y:S01]  /*5850*/  ULDC.64 UR4, c[0x0][0x5d0] ;  /* 0x0001740000047ab9 */ /* 0x000fe20000000a00 */
[----:B------:R-:W-:Y:S01]  /*5860*/  SHF.R.S32.HI R11, RZ, 0x1f, R92 ;  /* 0x0000001fff0b7819 */ /* 0x000fe2000001145c */
[----:B------:R-:W-:Y:S01]  /*5870*/  IMAD.WIDE R14, R94, 0x80, R96 ;  /* 0x000000805e0e7825 */ /* 0x000fe200078e0260 */
[--C-:B------:R-:W-:Y:S01]  /*5880*/  SHF.R.S32.HI R9, RZ, 0x1f, R8.reuse ;  /* 0x0000001fff097819 */ /* 0x100fe20000011408 */
[----:B------:R-:W-:Y:S02]  /*5890*/  BSSY B0, `(.L_x_45) ;  /* 0x000032b000007945 */ /* 0x000fe40003800000 */
[----:B------:R-:W-:Y:S02]  /*58a0*/  IMAD R3, R11, UR4, RZ ;  /* 0x000000040b037c24 */ /* 0x000fe4000f8e02ff */
[----:B------:R-:W-:-:S04]  /*58b0*/  IMAD.WIDE.U32 R4, R92, UR4, R8 ;  /* 0x000000045c047c25 */ /* 0x000fc8000f8e0008 */
[----:B------:R-:W-:Y:S01]  /*58c0*/  IMAD R3, R92, UR5, R3 ;  /* 0x000000055c037c24 */ /* 0x000fe2000f8e0203 */
[----:B------:R-:W-:Y:S01]  /*58d0*/  ULDC.64 UR4, c[0x0][0x5c0] ;  /* 0x0001700000047ab9 */ /* 0x000fe20000000a00 */
[----:B------:R-:W-:Y:S02]  /*58e0*/  IMAD.IADD R22, R113, 0x1, -R12 ;  /* 0x0000000171167824 */ /* 0x000fe400078e0a0c */
[----:B------:R-:W-:Y:S02]  /*58f0*/  IMAD.IADD R5, R5, 0x1, R3 ;  /* 0x0000000105057824 */ /* 0x000fe400078e0203 */
[-C--:B0-----:R-:W-:Y:S02]  /*5900*/  IMAD R3, R15, R20.reuse, RZ ;  /* 0x000000140f037224 */ /* 0x081fe400078e02ff */
[----:B------:R-:W-:-:S04]  /*5910*/  IMAD.WIDE.U32 R4, R14, R20, R4 ;  /* 0x000000140e047225 */ /* 0x000fc800078e0004 */
[----:B------:R-:W-:Y:S01]  /*5920*/  IMAD R3, R14, R21, R3 ;  /* 0x000000150e037224 */ /* 0x000fe200078e0203 */
[----:B------:R-:W-:-:S04]  /*5930*/  IADD3 R4, P0, R4, UR4, RZ ;  /* 0x0000000404047c10 */ /* 0x000fc8000ff1e0ff */
[----:B------:R-:W-:Y:S01]  /*5940*/  IADD3.X R5, R5, UR5, R3, P0, !PT ;  /* 0x0000000505057c10 */ /* 0x000fe200087fe403 */
[----:B------:R-:W-:Y:S01]  /*5950*/  IMAD.IADD R3, R99, 0x1, -R10 ;  /* 0x0000000163037824 */ /* 0x000fe200078e0a0a */
[----:B-----5:R-:W-:Y:S02]  /*5960*/  ISETP.NE.AND P0, PT, R98, RZ, PT ;  /* 0x000000ff6200720c */ /* 0x020fe40003f05270 */
[----:B------:R-:W-:-:S04]  /*5970*/  LEA R6, P1, R20, R4, 0x3 ;  /* 0x0000000414067211 */ /* 0x000fc800078218ff */
[----:B------:R-:W-:-:S07]  /*5980*/  LEA.HI.X R7, R20, R5, R21, 0x3, P1 ;  /* 0x0000000514077211 */ /* 0x000fce00008f1c15 */
[----:B------:R-:W-:Y:S05]  /*5990*/  @!P0 BRA `(.L_x_46) ;  /* 0x0000002400608947 */ /* 0x000fea0003800000 */
[----:B------:R-:W0:Y:S01]  /*59a0*/  LDC.64 R88, c[0x0][0x5b0] ;  /* 0x00016c00ff587b82 */ /* 0x000e220000000a00 */
[----:B------:R-:W-:Y:S01]  /*59b0*/  ULDC.64 UR4, c[0x0][0x5b8] ;  /* 0x00016e0000047ab9 */ /* 0x000fe20000000a00 */
[----:B------:R-:W-:Y:S01]  /*59c0*/  ISETP.GE.AND P1, PT, R22, 0x1, PT ;  /* 0x000000011600780c */ /* 0x000fe20003f26270 */
[----:B------:R-:W-:Y:S01]  /*59d0*/  IMAD R11, R11, UR4, RZ ;  /* 0x000000040b0b7c24 */ /* 0x000fe2000f8e02ff */
[----:B------:R-:W-:Y:S01]  /*59e0*/  BSSY B1, `(.L_x_47) ;  /* 0x000000e000017945 */ /* 0x000fe20003800000 */
[C---:B------:R-:W-:Y:S01]  /*59f0*/  IMAD.WIDE.U32 R20, R92.reuse, UR4, R8 ;  /* 0x000000045c147c25 */ /* 0x040fe2000f8e0008 */
[----:B------:R-:W-:Y:S02]  /*5a00*/  ISETP.LT.OR P5, PT, R3, 0x1, !P1 ;  /* 0x000000010300780c */ /* 0x000fe40004fa1670 */
[----:B------:R-:W1:Y:S01]  /*5a10*/  LDC.64 R90, c[0x0][0x5a8] ;  /* 0x00016a00ff5a7b82 */ /* 0x000e620000000a00 */
[----:B------:R-:W-:Y:S02]  /*5a20*/  IMAD R11, R92, UR5, R11 ;  /* 0x000000055c0b7c24 */ /* 0x000fe4000f8e020b */
[----:B------:R-:W-:-:S02]  /*5a30*/  IMAD.MOV.U32 R12, RZ, RZ, R20 ;  /* 0x000000ffff0c7224 */ /* 0x000fc400078e0014 */
[----:B------:R-:W-:Y:S02]  /*5a40*/  IMAD.IADD R13, R21, 0x1, R11 ;  /* 0x00000001150d7824 */ /* 0x000fe400078e020b */
[-C--:B0-----:R-:W-:Y:S02]  /*5a50*/  IMAD R10, R15, R88.reuse, RZ ;  /* 0x000000580f0a7224 */ /* 0x081fe400078e02ff */
[----:B------:R-:W-:-:S04]  /*5a60*/  IMAD.WIDE.U32 R8, R14, R88, R12 ;  /* 0x000000580e087225 */ /* 0x000fc800078e000c */
[----:B------:R-:W-:Y:S01]  /*5a70*/  IMAD R23, R14, R89, R10 ;  /* 0x000000590e177224 */ /* 0x000fe200078e020a */
[----:B-1----:R-:W-:-:S04]  /*5a80*/  IADD3 R8, P0, R8, R90, RZ ;  /* 0x0000005a08087210 */ /* 0x002fc80007f1e0ff */
[----:B------:R-:W-:Y:S01]  /*5a90*/  IADD3.X R9, R91, R9, R23, P0, !PT ;  /* 0x000000095b097210 */ /* 0x000fe200007fe417 */
[----:B------:R-:W-:Y:S08]  /*5aa0*/  @P5 BRA `(.L_x_48) ;  /* 0x0000000000045947 */ /* 0x000ff00003800000 */
[----:B------:R0:W5:Y:S02]  /*5ab0*/  LDG.E.U8 R114, desc[UR36][R8.64] ;  /* 0x0000002408727981 */ /* 0x000164000c1e1100 */
.L_x_48:
[----:B------:R-:W-:Y:S05]  /*5ac0*/  BSYNC B1 ;  /* 0x0000000000017941 */ /* 0x000fea0003800000 */
.L_x_47:
[----:B-----5:R-:W-:Y:S01]  /*5ad0*/  LOP3.LUT R15, R114, 0xffff, RZ, 0xc0, !PT ;  /* 0x0000ffff720f7812 */ /* 0x020fe200078ec0ff */
[C---:B------:R-:W-:Y:S01]  /*5ae0*/  IMAD.SHL.U32 R10, R88.reuse, 0x8, RZ ;  /* 0x00000008580a7824 */ /* 0x040fe200078e00ff */
[----:B------:R-:W-:Y:S01]  /*5af0*/  SHF.L.U64.HI R11, R88, 0x3, R89 ;  /* 0x00000003580b7819 */ /* 0x000fe20000010259 */
[----:B------:R-:W-:Y:S01]  /*5b00*/  BSSY B1, `(.L_x_49) ;  /* 0x000000e000017945 */ /* 0x000fe20003800000 */
[----:B------:R-:W-:Y:S02]  /*5b10*/  PRMT R15, R15, 0x8880, RZ ;  /* 0x000088800f0f7816 */ /* 0x000fe400000000ff */
[----:B------:R-:W-:Y:S01]  /*5b20*/  ISETP.LT.OR P2, PT, R3, 0x2, !P1 ;  /* 0x000000020300780c */ /* 0x000fe20004f41670 */
[----:B------:R-:W-:Y:S01]  /*5b30*/  IMAD.WIDE.U32 R10, R14, R88, R10 ;  /* 0x000000580e0a7225 */ /* 0x000fe200078e000a */
[----:B------:R-:W-:-:S03]  /*5b40*/  ISETP.GE.AND P0, PT, R22, 0x9, PT ;  /* 0x000000091600780c */ /* 0x000fc60003f06270 */
[----:B------:R-:W-:Y:S01]  /*5b50*/  IMAD R14, R15, R98, RZ ;  /* 0x000000620f0e7224 */ /* 0x000fe200078e02ff */
[----:B------:R-:W-:Y:S01]  /*5b60*/  IADD3 R10, P3, P4, R20, R90, R10 ;  /* 0x0000005a140a7210 */ /* 0x000fe20007c7e00a */
[----:B------:R-:W-:Y:S02]  /*5b70*/  IMAD.IADD R20, R23, 0x1, R11 ;  /* 0x0000000117147824 */ /* 0x000fe400078e020b */
[----:B------:R-:W-:-:S05]  /*5b80*/  @!P5 IMAD R15, R24, R95, R14 ;  /* 0x0000005f180fd224 */ /* 0x000fca00078e020e */
[----:B------:R1:W-:Y:S01]  /*5b90*/  @!P5 STG.E.U8 desc[UR36][R4.64], R15 ;  /* 0x0000000f0400d986 */ /* 0x0003e2000c101124 */
[----:B------:R-:W-:Y:S05]  /*5ba0*/  @P2 BRA `(.L_x_50) ;  /* 0x00000000000c2947 */ /* 0x000fea0003800000 */
[----:B------:R-:W1:Y:S02]  /*5bb0*/  LDG.E.U8 R114, desc[UR36][R8.64+0x1] ;  /* 0x0000012408727981 */ /* 0x000e64000c1e1100 */
[----:B-1----:R-:W-:-:S05]  /*5bc0*/  PRMT R15, R114, 0x8880, RZ ;  /* 0x00008880720f7816 */ /* 0x002fca00000000ff */
[----:B------:R-:W-:-:S07]  /*5bd0*/  IMAD R14, R15, R98, RZ ;  /* 0x000000620f0e7224 */ /* 0x000fce00078e02ff */
.L_x_50:
[----:B------:R-:W-:Y:S05]  /*5be0*/  BSYNC B1 ;  /* 0x0000000000017941 */ /* 0x000fea0003800000 */
.L_x_49:
[----:B------:R-:W-:Y:S01]  /*5bf0*/  ISETP.LT.OR P5, PT, R3, 0x1, !P0 ;  /* 0x000000010300780c */ /* 0x000fe200047a1670 */
[----:B------:R-:W-:Y:S01]  /*5c00*/  @!P2 IMAD R25, R25, R95, R14 ;  /* 0x0000005f1919a224 */ /* 0x000fe200078e020e */
[----:B------:R-:W-:Y:S01]  /*5c10*/  BSSY B1, `(.L_x_51) ;  /* 0x000000a000017945 */ /* 0x000fe20003800000 */
[----:B------:R-:W-:Y:S02]  /*5c20*/  IADD3.X R11, R13, R91, R20, P3, P4 ;  /* 0x0000005b0d0b7210 */ /* 0x000fe40001fe8414 */
[C---:B------:R-:W-:Y:S01]  /*5c30*/  ISETP.LT.OR P3, PT, R3.reuse, 0x2, !P0 ;  /* 0x000000020300780c */ /* 0x040fe20004761670 */
[----:B------:R2:W-:Y:S01]  /*5c40*/  @!P2 STG.E.U8 desc[UR36][R4.64+0x1], R25 ;  /* 0x000001190400a986 */ /* 0x0005e2000c101124 */
[C---:B------:R-:W-:Y:S02]  /*5c50*/  ISETP.LT.OR P4, PT, R3.reuse, 0x9, !P1 ;  /* 0x000000090300780c */ /* 0x040fe40004f81670 */
[----:B------:R-:W-:-:S04]  /*5c60*/  ISETP.LT.OR P2, PT, R3, 0xa, !P1 ;  /* 0x0000000a0300780c */ /* 0x000fc80004f41670 */
[----:B------:R-:W-:Y:S09]  /*5c70*/  @P5 BRA `(.L_x_52) ;  /* 0x00000000000c5947 */ /* 0x000ff20003800000 */
[----:B------:R-:W3:Y:S02]  /*5c80*/  LDG.E.U8 R114, desc[UR36][R10.64] ;  /* 0x000000240a727981 */ /* 0x000ee4000c1e1100 */
[----:B---3--:R-:W-:-:S05]  /*5c90*/  PRMT R13, R114, 0x8880, RZ ;  /* 0x00008880720d7816 */ /* 0x008fca00000000ff */
[----:B------:R-:W-:-:S07]  /*5ca0*/  IMAD R14, R13, R98, RZ ;  /* 0x000000620d0e7224 */ /* 0x000fce00078e02ff */
.L_x_52:
[----:B------:R-:W-:Y:S05]  /*5cb0*/  BSYNC B1 ;  /* 0x0000000000017941 */ /* 0x000fea0003800000 */
.L_x_51:
[----:B------:R-:W-:Y:S01]  /*5cc0*/  @!P5 IMAD R13, R26, R95, R14 ;  /* 0x0000005f1a0dd224 */ /* 0x000fe200078e020e */
[----:B------:R-:W-:Y:S04]  /*5cd0*/  BSSY B1, `(.L_x_53) ;  /* 0x0000006000017945 */ /* 0x000fe80003800000 */
[----:B------:R3:W-:Y:S01]  /*5ce0*/  @!P5 STG.E.U8 desc[UR36][R6.64], R13 ;  /* 0x0000000d0600d986 */ /* 0x0007e2000c101124 */
[----:B------:R-:W-:Y:S05]  /*5cf0*/  @P3 BRA `(.L_x_54) ;  /* 0x00000000000c3947 */ /* 0x000fea0003800000 */
[----:B------:R-:W3:Y:S02]  /*5d00*/  LDG.E.U8 R114, desc[UR36][R10.64+0x1] ;  /* 0x000001240a727981 */ /* 0x000ee4000c1e1100 */
[----:B---3--:R-:W-:-:S05]  /*5d10*/  PRMT R13, R114, 0x8880, RZ ;  /* 0x00008880720d7816 */ /* 0x008fca00000000ff */
[----:B------:R-:W-:-:S07]  /*5d20*/  IMAD R14, R13, R98, RZ ;  /* 0x000000620d0e7224 */ /* 0x000fce00078e02ff */
.L_x_54:
[----:B------:R-:W-:Y:S05]  /*5d30*/  BSYNC B1 ;  /* 0x0000000000017941 */ /* 0x000fea0003800000 */
.L_x_53:
[----:B------:R-:W-:Y:S01]  /*5d40*/  @!P3 IMAD R27, R27, R95, R14 ;  /* 0x0000005f1b1bb224 */ /* 0x000fe200078e020e */
[----:B------:R-:W-:Y:S04]  /*5d50*/  BSSY B1, `(.L_x_55) ;  /* 0x0000006000017945 */ /* 0x000fe80003800000 */
[----:B------:R4:W-:Y:S01]  /*5d60*/  @!P3 STG.E.U8 desc[UR36][R6.64+0x1], R27 ;  /* 0x0000011b0600b986 */ /* 0x0009e2000c101124 */
[----:B------:R-:W-:Y:S05]  /*5d70*/  @P4 BRA `(.L_x_56) ;  /* 0x00000000000c4947 */ /* 0x000fea0003800000 */
[----:B------:R-:W3:Y:S02]  /*5d80*/  LDG.E.U8 R114, desc[UR36][R8.64+0x8] ;  /* 0x0000082408727981 */ /* 0x000ee4000c1e1100 */
[----:B---3--:R-:W-:-:S05]  /*5d90*/  PRMT R13, R114, 0x8880, RZ ;  /* 0x00008880720d7816 */ /* 0x008fca00000000ff */
[----:B------:R-:W-:-:S07]  /*5da0*/  IMAD R14, R13, R98, RZ ;  /* 0x000000620d0e7224 */ /* 0x000fce00078e02ff */
.L_x_56:
[----:B------:R-:W-:Y:S05]  /*5db0*/  BSYNC B1 ;  /* 0x0000000000017941 */ /* 0x000fea0003800000 */
.L_x_55:
[----:B---3--:R-:W-:Y:S01]  /*5dc0*/  @!P4 IMAD R13, R28, R95, R14 ;  /* 0x0000005f1c0dc224 */ /* 0x008fe200078e020e */
[----:B------:R-:W-:Y:S04]  /*5dd0*/  BSSY B1, `(.L_x_57) ;  /* 0x0000006000017945 */ /* 0x000fe80003800000 */
[----:B------:R3:W-:Y:S01]  /*5de0*/  @!P4 STG.E.U8 desc[UR36][R4.64+0x8], R13 ;  /* 0x0000080d0400c986 */ /* 0x0007e2000c101124 */
[----:B------:R-:W-:Y:S05]  /*5df0*/  @P2 BRA `(.L_x_58) ;  /* 0x00000000000c2947 */ /* 0x000fea0003800000 */
[----:B------:R-:W3:Y:S02]  /*5e00*/  LDG.E.U8 R114, desc[UR36][R8.64+0x9] ;  /* 0x0000092408727981 */ /* 0x000ee4000c1e1100 */
[----:B---3--:R-:W-:-:S05]  /*5e10*/  PRMT R13, R114, 0x8880, RZ ;  /* 0x00008880720d7816 */ /* 0x008fca00000000ff */
[----:B------:R-:W-:-:S07]  /*5e20*/  IMAD R14, R13, R98, RZ ;  /* 0x000000620d0e7224 */ /* 0x000fce00078e02ff */
.L_x_58:
[----:B------:R-:W-:Y:S05]  /*5e30*/  BSYNC B1 ;  /* 0x0000000000017941 */ /* 0x000fea0003800000 */
.L_x_57:
[----:B------:R-:W-:Y:S01]  /*5e40*/  ISETP.LT.OR P4, PT, R3, 0x9, !P0 ;  /* 0x000000090300780c */ /* 0x000fe20004781670 */
[----:B------:R-:W-:Y:S01]  /*5e50*/  @!P2 IMAD R29, R29, R95, R14 ;  /* 0x0000005f1d1da224 */ /* 0x000fe200078e020e */
[----:B------:R-:W-:Y:S01]  /*5e60*/  BSSY B1, `(.L_x_59) ;  /* 0x0000009000017945 */ /* 0x000fe20003800000 */
[C---:B------:R-:W-:Y:S02]  /*5e70*/  ISETP.LT.OR P3, PT, R3.reuse, 0xa, !P0 ;  /* 0x0000000a0300780c */ /* 0x040fe40004761670 */
[C---:B------:R-:W-:Y:S01]  /*5e80*/  ISETP.LT.OR P5, PT, R3.reuse, 0x11, !P1 ;  /* 0x000000110300780c */ /* 0x040fe20004fa1670 */
[----:B------:R0:W-:Y:S01]  /*5e90*/  @!P2 STG.E.U8 desc[UR36][R4.64+0x9], R29 ;  /* 0x0000091d0400a986 */ /* 0x0001e2000c101124 */
[----:B------:R-:W-:-:S06]  /*5ea0*/  ISETP.LT.OR P2, PT, R3, 0x12, !P1 ;  /* 0x000000120300780c */ /* 0x000fcc0004f41670 */
[----:B------:R-:W-:Y:S07]  /*5eb0*/  @P4 BRA `(.L_x_60) ;  /* 0x00000000000c4947 */ /* 0x000fee0003800000 */
[----:B------:R-:W3:Y:S02]  /*5ec0*/  LDG.E.U8 R114, desc[UR36][R10.64+0x8] ;  /* 0x000008240a727981 */ /* 0x000ee4000c1e1100 */
[----:B---3--:R-:W-:-:S05]  /*5ed0*/  PRMT R13, R114, 0x8880, RZ ;  /* 0x00008880720d7816 */ /* 0x008fca00000000ff */
[----:B------:R-:W-:-:S07]  /*5ee0*/  IMAD R14, R13, R98, RZ ;  /* 0x000000620d0e7224 */ /* 0x000fce00078e02ff */
.L_x_60:
[----:B------:R-:W-:Y:S05]  /*5ef0*/  BSYNC B1 ;  /* 0x0000000000017941 */ /* 0x000fea0003800000 */
.L_x_59:
[----:B---3--:R-:W-:Y:S01]  /*5f00*/  @!P4 IMAD R13, R30, R95, R14 ;  /* 0x0000005f1e0dc224 */ /* 0x008fe200078e020e */
[----:B------:R-:W-:Y:S04]  /*5f10*/  BSSY B1, `(.L_x_61) ;  /* 0x0000006000017945 */ /* 0x000fe80003800000 */
[----:B------:R3:W-:Y:S01]  /*5f20*/  @!P4 STG.E.U8 desc[UR36][R6.64+0x8], R13 ;  /* 0x0000080d0600c986 */ /* 0x0007e2000c101124 */
[----:B------:R-:W-:Y:S05]  /*5f30*/  @P3 BRA `(.L_x_62) ;  /* 0x00000000000c3947 */ /* 0x000fea0003800000 */
[----:B------:R-:W3:Y:S02]  /*5f40*/  LDG.E.U8 R114, desc[UR36][R10.64+0x9] ;  /* 0x000009240a727981 */ /* 0x000ee4000c1e1100 */
[----:B---3--:R-:W-:-:S05]  /*5f50*/  PRMT R13, R114, 0x8880, RZ ;  /* 0x00008880720d7816 */ /* 0x008fca00000000ff */
[----:B------:R-:W-:-:S07]  /*5f60*/  IMAD R14, R13, R98, RZ ;  /* 0x000000620d0e7224 */ /* 0x000fce00078e02ff */
.L_x_62:
[----:B------:R-:W-:Y:S05]  /*5f70*/  BSYNC B1 ;  /* 0x0000000000017941 */ /* 0x000fea0003800000 */
.L_x_61:
[----:B------:R-:W-:Y:S01]  /*5f80*/  @!P3 IMAD R31, R31, R95, R14 ;  /* 0x0000005f1f1fb224 */ /* 0x000fe200078e020e */
[----:B------:R-:W-:Y:S04]  /*5f90*/  BSSY B1, `(.L_x_63) ;  /* 0x0000006000017945 */ /* 0x000fe80003800000 */
[----:B------:R0:W-:Y:S01]  /*5fa0*/  @!P3 STG.E.U8 desc[UR36][R6.64+0x9], R31 ;  /* 0x0000091f0600b986 */ /* 0x0001e2000c101124 */
[----:B------:R-:W-:Y:S05]  /*5fb0*/  @P5 BRA `(.L_x_64) ;  /* 0x00000000000c5947 */ /* 0x000fea0003800000 */
[----:B------:R-:W3:Y:S02]  /*5fc0*/  LDG.E.U8 R114, desc[UR36][R8.64+0x10] ;  /* 0x0000102408727981 */ /* 0x000ee4000c1e1100 */
[----:B---3--:R-:W-:-:S05]  /*5fd0*/  PRMT R13, R114, 0x8880, RZ ;  /* 0x00008880720d7816 */ /* 0x008fca00000000ff */
[----:B------:R-:W-:-:S07]  /*5fe0*/  IMAD R14, R13, R98, RZ ;  /* 0x000000620d0e7224 */ /* 0x000fce00078e02ff */
.L_x_64:
[----:B------:R-:W-:Y:S05]  /*5ff0*/  BSYNC B1 ;  /* 0x0000000000017941 */ /* 0x000fea0003800000 */
.L_x_63:
[----:B---3--:R-:W-:Y:S01]  /*6000*/  @!P5 IMAD R13, R32, R95, R14 ;  /* 0x0000005f200dd224 */ /* 0x008fe200078e020e */
[----:B------:R-:W-:Y:S04]  /*6010*/  BSSY B1, `(.L_x_65) ;  /* 0x0000006000017945 */ /* 0x000fe80003800000 */
[----:B------:R3:W-:Y:S01]  /*6020*/  @!P5 STG.E.U8 desc[UR36][R4.64+0x10], R13 ;  /* 0x0000100d0400d986 */ /* 0x0007e2000c101124 */
[----:B------:R-:W-:Y:S05]  /*6030*/  @P2 BRA `(.L_x_66) ;  /* 0x00000000000c2947 */ /* 0x000fea0003800000 */
[----:B------:R-:W3:Y:S02]  /*6040*/  LDG.E.U8 R114, desc[UR36][R8.64+0x11] ;  /* 0x0000112408727981 */ /* 0x000ee4000c1e1100 */
[----:B---3--:R-:W-:-:S05]  /*6050*/  PRMT R13, R114, 0x8880, RZ ;  /* 0x00008880720d7816 */ /* 0x008fca00000000ff */
[----:B------:R-:W-:-:S07]  /*6060*/  IMAD R14, R13, R98, RZ ;  /* 0x000000620d0e7224 */ /* 0x000fce00078e02ff */
.L_x_66:
[----:B------:R-:W-:Y:S05]  /*6070*/  BSYNC B1 ;  /* 0x0000000000017941 */ /* 0x000fea0003800000 */
.L_x_65:
        /* <DEDUP_REMOVED lines=11> */
.L_x_68:
[----:B------:R-:W-:Y:S05]  /*6130*/  BSYNC B1 ;  /* 0x0000000000017941 */ /* 0x000fea0003800000 */
.L_x_67:
[----:B---3--:R-:W-:Y:S01]  /*6140*/  @!P4 IMAD R13, R34, R95, R14 ;  /* 0x0000005f220dc224 */ /* 0x008fe200078e020e */
[----:B------:R-:W-:Y:S04]  /*6150*/  BSSY B1, `(.L_x_69) ;  /* 0x0000006000017945 */ /* 0x000fe80003800000 */
[----:B------:R3:W-:Y:S01]  /*6160*/  @!P4 STG.E.U8 desc[UR36][R6.64+0x10], R13 ;  /* 0x0000100d0600c986 */ /* 0x0007e2000c101124 */
[----:B------:R-:W-:Y:S05]  /*6170*/  @P3 BRA `(.L_x_70) ;  /* 0x00000000000c3947 */ /* 0x000fea0003800000 */
[----:B------:R-:W3:Y:S02]  /*6180*/  LDG.E.U8 R114, desc[UR36][R10.64+0x11] ;  /* 0x000011240a727981 */ /* 0x000ee4000c1e1100 */
[----:B---3--:R-:W-:-:S05]  /*6190*/  PRMT R13, R114, 0x8880, RZ ;  /* 0x00008880720d7816 */ /* 0x008fca00000000ff */
[----:B------:R-:W-:-:S07]  /*61a0*/  IMAD R14, R13, R98, RZ ;  /* 0x000000620d0e7224 */ /* 0x000fce00078e02ff */
.L_x_70:
[----:B------:R-:W-:Y:S05]  /*61b0*/  BSYNC B1 ;  /* 0x0000000000017941 */ /* 0x000fea0003800000 */
.L_x_69:
[----:B------:R-:W-:Y:S01]  /*61c0*/  @!P3 IMAD R35, R35, R95, R14 ;  /* 0x0000005f2323b224 */ /* 0x000fe200078e020e */
[----:B------:R-:W-:Y:S04]  /*61d0*/  BSSY B1, `(.L_x_71) ;  /* 0x0000006000017945 */ /* 0x000fe80003800000 */
[----:B------:R0:W-:Y:S01]  /*61e0*/  @!P3 STG.E.U8 desc[UR36][R6.64+0x11], R35 ;  /* 0x000011230600b986 */ /* 0x0001e2000c101124 */
[----:B------:R-:W-:Y:S05]  /*61f0*/  @P5 BRA `(.L_x_72) ;  /* 0x00000000000c5947 */ /* 0x000fea0003800000 */
[----:B------:R-:W3:Y:S02]  /*6200*/  LDG.E.U8 R114, desc[UR36][R8.64+0x18] ;  /* 0x0000182408727981 */ /* 0x000ee4000c1e1100 */
[----:B---3--:R-:W-:-:S05]  /*6210*/  PRMT R13, R114, 0x8880, RZ ;  /* 0x00008880720d7816 */ /* 0x008fca00000000ff */
[----:B------:R-:W-:-:S07]  /*6220*/  IMAD R14, R13, R98, RZ ;  /* 0x000000620d0e7224 */ /* 0x000fce00078e02ff */
.L_x_72:
[----:B------:R-:W-:Y:S05]  /*6230*/  BSYNC B1 ;  /* 0x0000000000017941 */ /* 0x000fea0003800000 */
.L_x_71:
[----:B---3--:R-:W-:Y:S01]  /*6240*/  @!P5 IMAD R13, R36, R95, R14 ;  /* 0x0000005f240dd224 */ /* 0x008fe200078e020e */
[----:B------:R-:W-:Y:S04]  /*6250*/  BSSY B1, `(.L_x_73) ;  /* 0x0000006000017945 */ /* 0x000fe80003800000 */
[----:B------:R3:W-:Y:S01]  /*6260*/  @!P5 STG.E.U8 desc[UR36][R4.64+0x18], R13 ;  /* 0x0000180d0400d986 */ /* 0x0007e2000c101124 */
[----:B------:R-:W-:Y:S05]  /*6270*/  @P2 BRA `(.L_x_74) ;  /* 0x00000000000c2947 */ /* 0x000fea0003800000 */
[----:B------:R-:W3:Y:S02]  /*6280*/  LDG.E.U8 R114, desc[UR36][R8.64+0x19] ;  /* 0x0000192408727981 */ /* 0x000ee4000c1e1100 */
[----:B---3--:R-:W-:-:S05]  /*6290*/  PRMT R13, R114, 0x8880, RZ ;  /* 0x00008880720d7816 */ /* 0x008fca00000000ff */
[----:B------:R-:W-:-:S07]  /*62a0*/  IMAD R14, R13, R98, RZ ;  /* 0x000000620d0e7224 */ /* 0x000fce00078e02ff */
.L_x_74:
[----:B------:R-:W-:Y:S05]  /*62b0*/  BSYNC B1 ;  /* 0x0000000000017941 */ /* 0x000fea0003800000 */
.L_x_73:
        /* <DEDUP_REMOVED lines=11> */
.L_x_76:
[----:B------:R-:W-:Y:S05]  /*6370*/  BSYNC B1 ;  /* 0x0000000000017941 */ /* 0x000fea0003800000 */
.L_x_75:
[----:B---3--:R-:W-:Y:S01]  /*6380*/  @!P4 IMAD R13, R38, R95, R14 ;  /* 0x0000005f260dc224 */ /* 0x008fe200078e020e */
[----:B------:R-:W-:Y:S04]  /*6390*/  BSSY B1, `(.L_x_77) ;  /* 0x0000006000017945 */ /* 0x000fe80003800000 */
[----:B------:R3:W-:Y:S01]  /*63a0*/  @!P4 STG.E.U8 desc[UR36][R6.64+0x18], R13 ;  /* 0x0000180d0600c986 */ /* 0x0007e2000c101124 */
[----:B------:R-:W-:Y:S05]  /*63b0*/  @P3 BRA `(.L_x_78) ;  /* 0x00000000000c3947 */ /* 0x000fea0003800000 */
[----:B------:R-:W3:Y:S02]  /*63c0*/  LDG.E.U8 R114, desc[UR36][R10.64+0x19] ;  /* 0x000019240a727981 */ /* 0x000ee4000c1e1100 */
[----:B---3--:R-:W-:-:S05]  /*63d0*/  PRMT R13, R114, 0x8880, RZ ;  /* 0x00008880720d7816 */ /* 0x008fca00000000ff */
[----:B------:R-:W-:-:S07]  /*63e0*/  IMAD R14, R13, R98, RZ ;  /* 0x000000620d0e7224 */ /* 0x000fce00078e02ff */
.L_x_78:
[----:B------:R-:W-:Y:S05]  /*63f0*/  BSYNC B1 ;  /* 0x0000000000017941 */ /* 0x000fea0003800000 */
.L_x_77:
[----:B------:R-:W-:Y:S01]  /*6400*/  @!P3 IMAD R39, R39, R95, R14 ;  /* 0x0000005f2727b224 */ /* 0x000fe200078e020e */
[----:B------:R-:W-:Y:S04]  /*6410*/  BSSY B1, `(.L_x_79) ;  /* 0x0000006000017945 */ /* 0x000fe80003800000 */
[----:B------:R0:W-:Y:S01]  /*6420*/  @!P3 STG.E.U8 desc[UR36][R6.64+0x19], R39 ;  /* 0x000019270600b986 */ /* 0x0001e2000c101124 */
[----:B------:R-:W-:Y:S05]  /*6430*/  @P5 BRA `(.L_x_80) ;  /* 0x00000000000c5947 */ /* 0x000fea0003800000 */
[----:B------:R-:W3:Y:S02]  /*6440*/  LDG.E.U8 R114, desc[UR36][R8.64+0x20] ;  /* 0x0000202408727981 */ /* 0x000ee4000c1e1100 */
[----:B---3--:R-:W-:-:S05]  /*6450*/  PRMT R13, R114, 0x8880, RZ ;  /* 0x00008880720d7816 */ /* 0x008fca00000000ff */
[----:B------:R-:W-:-:S07]  /*6460*/  IMAD R14, R13, R98, RZ ;  /* 0x000000620d0e7224 */ /* 0x000fce00078e02ff */
.L_x_80:
[----:B------:R-:W-:Y:S05]  /*6470*/  BSYNC B1 ;  /* 0x0000000000017941 */ /* 0x000fea0003800000 */
.L_x_79:
[----:B---3--:R-:W-:Y:S01]  /*6480*/  @!P5 IMAD R13, R40, R95, R14 ;  /* 0x0000005f280dd224 */ /* 0x008fe200078e020e */
[----:B------:R-:W-:Y:S04]  /*6490*/  BSSY B1, `(.L_x_81) ;  /* 0x0000006000017945 */ /* 0x000fe80003800000 */
[----:B------:R3:W-:Y:S01]  /*64a0*/  @!P5 STG.E.U8 desc[UR36][R4.64+0x20], R13 ;  /* 0x0000200d0400d986 */ /* 0x0007e2000c101124 */
[----:B------:R-:W-:Y:S05]  /*64b0*/  @P2 BRA `(.L_x_82) ;  /* 0x00000000000c2947 */ /* 0x000fea0003800000 */
[----:B------:R-:W3:Y:S02]  /*64c0*/  LDG.E.U8 R114, desc[UR36][R8.64+0x21] ;  /* 0x0000212408727981 */ /* 0x000ee4000c1e1100 */
[----:B---3--:R-:W-:-:S05]  /*64d0*/  PRMT R13, R114, 0x8880, RZ ;  /* 0x00008880720d7816 */ /* 0x008fca00000000ff */
[----:B------:R-:W-:-:S07]  /*64e0*/  IMAD R14, R13, R98, RZ ;  /* 0x000000620d0e7224 */ /* 0x000fce00078e02ff */
.L_x_82:
[----:B------:R-:W-:Y:S05]  /*64f0*/  BSYNC B1 ;  /* 0x0000000000017941 */ /* 0x000fea0003800000 */
.L_x_81:
        /* <DEDUP_REMOVED lines=11> */
.L_x_84:
[----:B------:R-:W-:Y:S05]  /*65b0*/  BSYNC B1 ;  /* 0x0000000000017941 */ /* 0x000fea0003800000 */
.L_x_83:
[----:B---3--:R-:W-:Y:S01]  /*65c0*/  @!P4 IMAD R13, R42, R95, R14 ;  /* 0x0000005f2a0dc224 */ /* 0x008fe200078e020e */
[----:B------:R-:W-:Y:S04]  /*65d0*/  BSSY B1, `(.L_x_85) ;  /* 0x0000006000017945 */ /* 0x000fe80003800000 */
[----:B------:R3:W-:Y:S01]  /*65e0*/  @!P4 STG.E.U8 desc[UR36][R6.64+0x20], R13 ;  /* 0x0000200d0600c986 */ /* 0x0007e2000c101124 */
[----:B------:R-:W-:Y:S05]  /*65f0*/  @P3 BRA `(.L_x_86) ;  /* 0x00000000000c3947 */ /* 0x000fea0003800000 */
[----:B------:R-:W3:Y:S02]  /*6600*/  LDG.E.U8 R114, desc[UR36][R10.64+0x21] ;  /* 0x000021240a727981 */ /* 0x000ee4000c1e1100 */
[----:B---3--:R-:W-:-:S05]  /*6610*/  PRMT R13, R114, 0x8880, RZ ;  /* 0x00008880720d7816 */ /* 0x008fca00000000ff */
[----:B------:R-:W-:-:S07]  /*6620*/  IMAD R14, R13, R98, RZ ;  /* 0x000000620d0e7224 */ /* 0x000fce00078e02ff */
.L_x_86:
[----:B------:R-:W-:Y:S05]  /*6630*/  BSYNC B1 ;  /* 0x0000000000017941 */ /* 0x000fea0003800000 */
.L_x_85:
[----:B------:R-:W-:Y:S01]  /*6640*/  @!P3 IMAD R43, R43, R95, R14 ;  /* 0x0000005f2b2bb224 */ /* 0x000fe200078e020e */
[----:B------:R-:W-:Y:S04]  /*6650*/  BSSY B1, `(.L_x_87) ;  /* 0x0000006000017945 */ /* 0x000fe80003800000 */
[----:B------:R0:W-:Y:S01]  /*6660*/  @!P3 STG.E.U8 desc[UR36][R6.64+0x21], R43 ;  /* 0x0000212b0600b986 */ /* 0x0001e2000c101124 */
[----:B------:R-:W-:Y:S05]  /*6670*/  @P5 BRA `(.L_x_88) ;  /* 0x00000000000c5947 */ /* 0x000fea0003800000 */
[----:B------:R-:W3:Y:S02]  /*6680*/  LDG.E.U8 R114, desc[UR36][R8.64+0x28] ;  /* 0x0000282408727981 */ /* 0x000ee4000c1e1100 */
[----:B---3--:R-:W-:-:S05]  /*6690*/  PRMT R13, R114, 0x8880, RZ ;  /* 0x00008880720d7816 */ /* 0x008fca00000000ff */
[----:B------:R-:W-:-:S07]  /*66a0*/  IMAD R14, R13, R98, RZ ;  /* 0x000000620d0e7224 */ /* 0x000fce00078e02ff */
.L_x_88:
[----:B------:R-:W-:Y:S05]  /*66b0*/  BSYNC B1 ;  /* 0x0000000000017941 */ /* 0x000fea0003800000 */
.L_x_87:
[----:B---3--:R-:W-:Y:S01]  /*66c0*/  @!P5 IMAD R13, R44, R95, R14 ;  /* 0x0000005f2c0dd224 */ /* 0x008fe200078e020e */
[----:B------:R-:W-:Y:S04]  /*66d0*/  BSSY B1, `(.L_x_89) ;  /* 0x0000006000017945 */ /* 0x000fe80003800000 */
[----:B------:R3:W-:Y:S01]  /*66e0*/  @!P5 STG.E.U8 desc[UR36][R4.64+0x28], R13 ;  /* 0x0000280d0400d986 */ /* 0x0007e2000c101124 */
[----:B------:R-:W-:Y:S05]  /*66f0*/  @P2 BRA `(.L_x_90) ;  /* 0x00000000000c2947 */ /* 0x000fea0003800000 */
[----:B------:R-:W3:Y:S02]  /*6700*/  LDG.E.U8 R114, desc[UR36][R8.64+0x29] ;  /* 0x0000292408727981 */ /* 0x000ee4000c1e1100 */
[----:B---3--:R-:W-:-:S05]  /*6710*/  PRMT R13, R114, 0x8880, RZ ;  /* 0x00008880720d7816 */ /* 0x008fca00000000ff */
[----:B------:R-:W-:-:S07]  /*6720*/  IMAD R14, R13, R98, RZ ;  /* 0x000000620d0e7224 */ /* 0x000fce00078e02ff */
.L_x_90:
[----:B------:R-:W-:Y:S05]  /*6730*/  BSYNC B1 ;  /* 0x0000000000017941 */ /* 0x000fea0003800000 */
.L_x_89:
        /* <DEDUP_REMOVED lines=11> */
.L_x_92:
[----:B------:R-:W-:Y:S05]  /*67f0*/  BSYNC B1 ;  /* 0x0000000000017941 */ /* 0x000fea0003800000 */
.L_x_91:
[----:B---3--:R-:W-:Y:S01]  /*6800*/  @!P4 IMAD R13, R46, R95, R14 ;  /* 0x0000005f2e0dc224 */ /* 0x008fe200078e020e */
[----:B------:R-:W-:Y:S04]  /*6810*/  BSSY B1, `(.L_x_93) ;  /* 0x0000006000017945 */ /* 0x000fe80003800000 */
[----:B------:R3:W-:Y:S01]  /*6820*/  @!P4 STG.E.U8 desc[UR36][R6.64+0x28], R13 ;  /* 0x0000280d0600c986 */ /* 0x0007e2000c101124 */
[----:B------:R-:W-:Y:S05]  /*6830*/  @P3 BRA `(.L_x_94) ;  /* 0x00000000000c3947 */ /* 0x000fea0003800000 */
[----:B------:R-:W3:Y:S02]  /*6840*/  LDG.E.U8 R114, desc[UR36][R10.64+0x29] ;  /* 0x000029240a727981 */ /* 0x000ee4000c1e1100 */
[----:B---3--:R-:W-:-:S05]  /*6850*/  PRMT R13, R114, 0x8880, RZ ;  /* 0x00008880720d7816 */ /* 0x008fca00000000ff */
[----:B------:R-:W-:-:S07]  /*6860*/  IMAD R14, R13, R98, RZ ;  /* 0x000000620d0e7224 */ /* 0x000fce00078e02ff */
.L_x_94:
[----:B------:R-:W-:Y:S05]  /*6870*/  BSYNC B1 ;  /* 0x0000000000017941 */ /* 0x000fea0003800000 */
.L_x_93:
[----:B------:R-:W-:Y:S01]  /*6880*/  @!P3 IMAD R47, R47, R95, R14 ;  /* 0x0000005f2f2fb224 */ /* 0x000fe200078e020e */
[----:B------:R-:W-:Y:S04]  /*6890*/  BSSY B1, `(.L_x_95) ;  /* 0x0000006000017945 */ /* 0x000fe80003800000 */
[----:B------:R0:W-:Y:S01]  /*68a0*/  @!P3 STG.E.U8 desc[UR36][R6.64+0x29], R47 ;  /* 0x0000292f0600b986 */ /* 0x0001e2000c101124 */
[----:B------:R-:W-:Y:S05]  /*68b0*/  @P5 BRA `(.L_x_96) ;  /* 0x00000000000c5947 */ /* 0x000fea0003800000 */
[----:B------:R-:W3:Y:S02]  /*68c0*/  LDG.E.U8 R114, desc[UR36][R8.64+0x30] ;  /* 0x0000302408727981 */ /* 0x000ee4000c1e1100 */
[----:B---3--:R-:W-:-:S05]  /*68d0*/  PRMT R13, R114, 0x8880, RZ ;  /* 0x00008880720d7816 */ /* 0x008fca00000000ff */
[----:B------:R-:W-:-:S07]  /*68e0*/  IMAD R14, R13, R98, RZ ;  /* 0x000000620d0e7224 */ /* 0x000fce00078e02ff */
.L_x_96:
[----:B------:R-:W-:Y:S05]  /*68f0*/  BSYNC B1 ;  /* 0x0000000000017941 */ /* 0x000fea0003800000 */
.L_x_95:
[----:B---3--:R-:W-:Y:S01]  /*6900*/  @!P5 IMAD R13, R48, R95, R14 ;  /* 0x0000005f300dd224 */ /* 0x008fe200078e020e */
[----:B------:R-:W-:Y:S04]  /*6910*/  BSSY B1, `(.L_x_97) ;  /* 0x0000006000017945 */ /* 0x000fe80003800000 */
[----:B------:R3:W-:Y:S01]  /*6920*/  @!P5 STG.E.U8 desc[UR36][R4.64+0x30], R13 ;  /* 0x0000300d0400d986 */ /* 0x0007e2000c101124 */
[----:B------:R-:W-:Y:S05]  /*6930*/  @P2 BRA `(.L_x_98) ;  /* 0x00000000000c2947 */ /* 0x000fea0003800000 */
[----:B------:R-:W3:Y:S02]  /*6940*/  LDG.E.U8 R114, desc[UR36][R8.64+0x31] ;  /* 0x0000312408727981 */ /* 0x000ee4000c1e1100 */
[----:B---3--:R-:W-:-:S05]  /*6950*/  PRMT R13, R114, 0x8880, RZ ;  /* 0x00008880720d7816 */ /* 0x008fca00000000ff */
[----:B------:R-:W-:-:S07]  /*6960*/  IMAD R14, R13, R98, RZ ;  /* 0x000000620d0e7224 */ /* 0x000fce00078e02ff */
.L_x_98:
[----:B------:R-:W-:Y:S05]  /*6970*/  BSYNC B1 ;  /* 0x0000000000017941 */ /* 0x000fea0003800000 */
.L_x_97:
        /* <DEDUP_REMOVED lines=11> */
.L_x_100:
[----:B------:R-:W-:Y:S05]  /*6a30*/  BSYNC B1 ;  /* 0x0000000000017941 */ /* 0x000fea0003800000 */
.L_x_99:
[----:B---3--:R-:W-:Y:S01]  /*6a40*/  @!P4 IMAD R13, R50, R95, R14 ;  /* 0x0000005f320dc224 */ /* 0x008fe200078e020e */
[----:B------:R-:W-:Y:S04]  /*6a50*/  BSSY B1, `(.L_x_101) ;  /* 0x0000006000017945 */ /* 0x000fe80003800000 */
[----:B------:R3:W-:Y:S01]  /*6a60*/  @!P4 STG.E.U8 desc[UR36][R6.64+0x30], R13 ;  /* 0x0000300d0600c986 */ /* 0x0007e2000c101124 */
[----:B------:R-:W-:Y:S05]  /*6a70*/  @P3 BRA `(.L_x_102) ;  /* 0x00000000000c3947 */ /* 0x000fea0003800000 */
[----:B------:R-:W3:Y:S02]  /*6a80*/  LDG.E.U8 R114, desc[UR36][R10.64+0x31] ;  /* 0x000031240a727981 */ /* 0x000ee4000c1e1100 */
[----:B---3--:R-:W-:-:S05]  /*6a90*/  PRMT R13, R114, 0x8880, RZ ;  /* 0x00008880720d7816 */ /* 0x008fca00000000ff */
[----:B------:R-:W-:-:S07]  /*6aa0*/  IMAD R14, R13, R98, RZ ;  /* 0x000000620d0e7224 */ /* 0x000fce00078e02ff */
.L_x_102:
[----:B------:R-:W-:Y:S05]  /*6ab0*/  BSYNC B1 ;  /* 0x0000000000017941 */ /* 0x000fea0003800000 */
.L_x_101:
[----:B------:R-:W-:Y:S01]  /*6ac0*/  @!P3 IMAD R51, R51, R95, R14 ;  /* 0x0000005f3333b224 */ /* 0x000fe200078e020e */
[----:B------:R-:W-:Y:S04]  /*6ad0*/  BSSY B1, `(.L_x_103) ;  /* 0x0000006000017945 */ /* 0x000fe80003800000 */
[----:B------:R0:W-:Y:S01]  /*6ae0*/  @!P3 STG.E.U8 desc[UR36][R6.64+0x31], R51 ;  /* 0x000031330600b986 */ /* 0x0001e2000c101124 */
[----:B------:R-:W-:Y:S05]  /*6af0*/  @P5 BRA `(.L_x_104) ;  /* 0x00000000000c5947 */ /* 0x000fea0003800000 */
[----:B------:R-:W3:Y:S02]  /*6b00*/  LDG.E.U8 R114, desc[UR36][R8.64+0x38] ;  /* 0x0000382408727981 */ /* 0x000ee4000c1e1100 */
[----:B---3--:R-:W-:-:S05]  /*6b10*/  PRMT R13, R114, 0x8880, RZ ;  /* 0x00008880720d7816 */ /* 0x008fca00000000ff */
[----:B------:R-:W-:-:S07]  /*6b20*/  IMAD R14, R13, R98, RZ ;  /* 0x000000620d0e7224 */ /* 0x000fce00078e02ff */
.L_x_104:
[----:B------:R-:W-:Y:S05]  /*6b30*/  BSYNC B1 ;  /* 0x0000000000017941 */ /* 0x000fea0003800000 */
.L_x_103:
[----:B---3--:R-:W-:Y:S01]  /*6b40*/  @!P5 IMAD R13, R52, R95, R14 ;  /* 0x0000005f340dd224 */ /* 0x008fe200078e020e */
[----:B------:R-:W-:Y:S04]  /*6b50*/  BSSY B1, `(.L_x_105) ;  /* 0x0000006000017945 */ /* 0x000fe80003800000 */
[----:B------:R3:W-:Y:S01]  /*6b60*/  @!P5 STG.E.U8 desc[UR36][R4.64+0x38], R13 ;  /* 0x0000380d0400d986 */ /* 0x0007e2000c101124 */
[----:B------:R-:W-:Y:S05]  /*6b70*/  @P2 BRA `(.L_x_106) ;  /* 0x00000000000c2947 */ /* 0x000fea0003800000 */
[----:B------:R-:W3:Y:S02]  /*6b80*/  LDG.E.U8 R114, desc[UR36][R8.64+0x39] ;  /* 0x0000392408727981 */ /* 0x000ee4000c1e1100 */
[----:B---3--:R-:W-:-:S05]  /*6b90*/  PRMT R13, R114, 0x8880, RZ ;  /* 0x00008880720d7816 */ /* 0x008fca00000000ff */
[----:B------:R-:W-:-:S07]  /*6ba0*/  IMAD R14, R13, R98, RZ ;  /* 0x000000620d0e7224 */ /* 0x000fce00078e02ff */
.L_x_106:
[----:B------:R-:W-:Y:S05]  /*6bb0*/  BSYNC B1 ;  /* 0x0000000000017941 */ /* 0x000fea0003800000 */
.L_x_105:
        /* <DEDUP_REMOVED lines=11> */
.L_x_108:
[----:B------:R-:W-:Y:S05]  /*6c70*/  BSYNC B1 ;  /* 0x0000000000017941 */ /* 0x000fea0003800000 */
.L_x_107:
[----:B---3--:R-:W-:Y:S01]  /*6c80*/  @!P4 IMAD R13, R54, R95, R14 ;  /* 0x0000005f360dc224 */ /* 0x008fe200078e020e */
[----:B------:R-:W-:Y:S04]  /*6c90*/  BSSY B1, `(.L_x_109) ;  /* 0x0000006000017945 */ /* 0x000fe80003800000 */
[----:B------:R3:W-:Y:S01]  /*6ca0*/  @!P4 STG.E.U8 desc[UR36][R6.64+0x38], R13 ;  /* 0x0000380d0600c986 */ /* 0x0007e2000c101124 */
[----:B------:R-:W-:Y:S05]  /*6cb0*/  @P3 BRA `(.L_x_110) ;  /* 0x00000000000c3947 */ /* 0x000fea0003800000 */
[----:B------:R-:W3:Y:S02]  /*6cc0*/  LDG.E.U8 R114, desc[UR36][R10.64+0x39] ;  /* 0x000039240a727981 */ /* 0x000ee4000c1e1100 */
[----:B---3--:R-:W-:-:S05]  /*6cd0*/  PRMT R13, R114, 0x8880, RZ ;  /* 0x00008880720d7816 */ /* 0x008fca00000000ff */
[----:B------:R-:W-:-:S07]  /*6ce0*/  IMAD R14, R13, R98, RZ ;  /* 0x000000620d0e7224 */ /* 0x000fce00078e02ff */
.L_x_110:
[----:B------:R-:W-:Y:S05]  /*6cf0*/  BSYNC B1 ;  /* 0x0000000000017941 */ /* 0x000fea0003800000 */
.L_x_109:
[----:B------:R-:W-:Y:S01]  /*6d00*/  @!P3 IMAD R55, R55, R95, R14 ;  /* 0x0000005f3737b224 */ /* 0x000fe200078e020e */
[----:B------:R-:W-:Y:S04]  /*6d10*/  BSSY B1, `(.L_x_111) ;  /* 0x0000006000017945 */ /* 0x000fe80003800000 */
[----:B------:R0:W-:Y:S01]  /*6d20*/  @!P3 STG.E.U8 desc[UR36][R6.64+0x39], R55 ;  /* 0x000039370600b986 */ /* 0x0001e2000c101124 */
[----:B------:R-:W-:Y:S05]  /*6d30*/  @P5 BRA `(.L_x_112) ;  /* 0x00000000000c5947 */ /* 0x000fea0003800000 */
[----:B------:R-:W3:Y:S02]  /*6d40*/  LDG.E.U8 R114, desc[UR36][R8.64+0x40] ;  /* 0x0000402408727981 */ /* 0x000ee4000c1e1100 */
[----:B---3--:R-:W-:-:S05]  /*6d50*/  PRMT R13, R114, 0x8880, RZ ;  /* 0x00008880720d7816 */ /* 0x008fca00000000ff */
[----:B------:R-:W-:-:S07]  /*6d60*/  IMAD R14, R13, R98, RZ ;  /* 0x000000620d0e7224 */ /* 0x000fce00078e02ff */
.L_x_112:
[----:B------:R-:W-:Y:S05]  /*6d70*/  BSYNC B1 ;  /* 0x0000000000017941 */ /* 0x000fea0003800000 */
.L_x_111:
[----:B---3--:R-:W-:Y:S01]  /*6d80*/  @!P5 IMAD R13, R56, R95, R14 ;  /* 0x0000005f380dd224 */ /* 0x008fe200078e020e */
[----:B------:R-:W-:Y:S04]  /*6d90*/  BSSY B1, `(.L_x_113) ;  /* 0x0000006000017945 */ /* 0x000fe80003800000 */
[----:B------:R3:W-:Y:S01]  /*6da0*/  @!P5 STG.E.U8 desc[UR36][R4.64+0x40], R13 ;  /* 0x0000400d0400d986 */ /* 0x0007e2000c101124 */
[----:B------:R-:W-:Y:S05]  /*6db0*/  @P2 BRA `(.L_x_114) ;  /* 0x00000000000c2947 */ /* 0x000fea0003800000 */
[----:B------:R-:W3:Y:S02]  /*6dc0*/  LDG.E.U8 R114, desc[UR36][R8.64+0x41] ;  /* 0x0000412408727981 */ /* 0x000ee4000c1e1100 */
[----:B---3--:R-:W-:-:S05]  /*6dd0*/  PRMT R13, R114, 0x8880, RZ ;  /* 0x00008880720d7816 */ /* 0x008fca00000000ff */
[----:B------:R-:W-:-:S07]  /*6de0*/  IMAD R14, R13, R98, RZ ;  /* 0x000000620d0e7224 */ /* 0x000fce00078e02ff */
.L_x_114:
[----:B------:R-:W-:Y:S05]  /*6df0*/  BSYNC B1 ;  /* 0x0000000000017941 */ /* 0x000fea0003800000 */
.L_x_113:
        /* <DEDUP_REMOVED lines=11> */
.L_x_116:
[----:B------:R-:W-:Y:S05]  /*6eb0*/  BSYNC B1 ;  /* 0x0000000000017941 */ /* 0x000fea0003800000 */
.L_x_115:
[----:B---3--:R-:W-:Y:S01]  /*6ec0*/  @!P4 IMAD R13, R58, R95, R14 ;  /* 0x0000005f3a0dc224 */ /* 0x008fe200078e020e */
[----:B------:R-:W-:Y:S04]  /*6ed0*/  BSSY B1, `(.L_x_117) ;  /* 0x0000006000017945 */ /* 0x000fe80003800000 */
[----:B------:R3:W-:Y:S01]  /*6ee0*/  @!P4 STG.E.U8 desc[UR36][R6.64+0x40], R13 ;  /* 0x0000400d0600c986 */ /* 0x0007e2000c101124 */
[----:B------:R-:W-:Y:S05]  /*6ef0*/  @P3 BRA `(.L_x_118) ;  /* 0x00000000000c3947 */ /* 0x000fea0003800000 */
[----:B------:R-:W3:Y:S02]  /*6f00*/  LDG.E.U8 R114, desc[UR36][R10.64+0x41] ;  /* 0x000041240a727981 */ /* 0x000ee4000c1e1100 */
[----:B---3--:R-:W-:-:S05]  /*6f10*/  PRMT R13, R114, 0x8880, RZ ;  /* 0x00008880720d7816 */ /* 0x008fca00000000ff */
[----:B------:R-:W-:-:S07]  /*6f20*/  IMAD R14, R13, R98, RZ ;  /* 0x000000620d0e7224 */ /* 0x000fce00078e02ff */
.L_x_118:
[----:B------:R-:W-:Y:S05]  /*6f30*/  BSYNC B1 ;  /* 0x0000000000017941 */ /* 0x000fea0003800000 */
.L_x_117:
[----:B------:R-:W-:Y:S01]  /*6f40*/  @!P3 IMAD R59, R59, R95, R14 ;  /* 0x0000005f3b3bb224 */ /* 0x000fe200078e020e */
[----:B------:R-:W-:Y:S04]  /*6f50*/  BSSY B1, `(.L_x_119) ;  /* 0x0000006000017945 */ /* 0x000fe80003800000 */
[----:B------:R0:W-:Y:S01]  /*6f60*/  @!P3 STG.E.U8 desc[UR36][R6.64+0x41], R59 ;  /* 0x0000413b0600b986 */ /* 0x0001e2000c101124 */
[----:B------:R-:W-:Y:S05]  /*6f70*/  @P5 BRA `(.L_x_120) ;  /* 0x00000000000c5947 */ /* 0x000fea0003800000 */
[----:B------:R-:W3:Y:S02]  /*6f80*/  LDG.E.U8 R114, desc[UR36][R8.64+0x48] ;  /* 0x0000482408727981 */ /* 0x000ee4000c1e1100 */
[----:B---3--:R-:W-:-:S05]  /*6f90*/  PRMT R13, R114, 0x8880, RZ ;  /* 0x00008880720d7816 */ /* 0x008fca00000000ff */
[----:B------:R-:W-:-:S07]  /*6fa0*/  IMAD R14, R13, R98, RZ ;  /* 0x000000620d0e7224 */ /* 0x000fce00078e02ff */
.L_x_120:
[----:B------:R-:W-:Y:S05]  /*6fb0*/  BSYNC B1 ;  /* 0x0000000000017941 */ /* 0x000fea0003800000 */
.L_x_119:
[----:B---3--:R-:W-:Y:S01]  /*6fc0*/  @!P5 IMAD R13, R60, R95, R14 ;  /* 0x0000005f3c0dd224 */ /* 0x008fe200078e020e */
[----:B------:R-:W-:Y:S04]  /*6fd0*/  BSSY B1, `(.L_x_121) ;  /* 0x0000006000017945 */ /* 0x000fe80003800000 */
[----:B------:R3:W-:Y:S01]  /*6fe0*/  @!P5 STG.E.U8 desc[UR36][R4.64+0x48], R13 ;  /* 0x0000480d0400d986 */ /* 0x0007e2000c101124 */
[----:B------:R-:W-:Y:S05]  /*6ff0*/  @P2 BRA `(.L_x_122) ;  /* 0x00000000000c2947 */ /* 0x000fea0003800000 */
[----:B------:R-:W3:Y:S02]  /*7000*/  LDG.E.U8 R114, desc[UR36][R8.64+0x49] ;  /* 0x0000492408727981 */ /* 0x000ee4000c1e1100 */
[----:B---3--:R-:W-:-:S05]  /*7010*/  PRMT R13, R114, 0x8880, RZ ;  /* 0x00008880720d7816 */ /* 0x008fca00000000ff */
[----:B------:R-:W-:-:S07]  /*7020*/  IMAD R14, R13, R98, RZ ;  /* 0x000000620d0e7224 */ /* 0x000fce00078e02ff */
.L_x_122:
[----:B------:R-:W-:Y:S05]  /*7030*/  BSYNC B1 ;  /* 0x0000000000017941 */ /* 0x000fea0003800000 */
.L_x_121:
        /* <DEDUP_REMOVED lines=11> */
.L_x_124:
[----:B------:R-:W-:Y:S05]  /*70f0*/  BSYNC B1 ;  /* 0x0000000000017941 */ /* 0x000fea0003800000 */
.L_x_123:
[----:B---3--:R-:W-:Y:S01]  /*7100*/  @!P4 IMAD R13, R62, R95, R14 ;  /* 0x0000005f3e0dc224 */ /* 0x008fe200078e020e */
[----:B------:R-:W-:Y:S04]  /*7110*/  BSSY B1, `(.L_x_125) ;  /* 0x0000006000017945 */ /* 0x000fe80003800000 */
[----:B------:R3:W-:Y:S01]  /*7120*/  @!P4 STG.E.U8 desc[UR36][R6.64+0x48], R13 ;  /* 0x0000480d0600c986 */ /* 0x0007e2000c101124 */
[----:B------:R-:W-:Y:S05]  /*7130*/  @P3 BRA `(.L_x_126) ;  /* 0x00000000000c3947 */ /* 0x000fea0003800000 */
[----:B------:R-:W3:Y:S02]  /*7140*/  LDG.E.U8 R114, desc[UR36][R10.64+0x49] ;  /* 0x000049240a727981 */ /* 0x000ee4000c1e1100 */
[----:B---3--:R-:W-:-:S05]  /*7150*/  PRMT R13, R114, 0x8880, RZ ;  /* 0x00008880720d7816 */ /* 0x008fca00000000ff */
[----:B------:R-:W-:-:S07]  /*7160*/  IMAD R14, R13, R98, RZ ;  /* 0x000000620d0e7224 */ /* 0x000fce00078e02ff */
.L_x_126:
[----:B------:R-:W-:Y:S05]  /*7170*/  BSYNC B1 ;  /* 0x0000000000017941 */ /* 0x000fea0003800000 */
.L_x_125:
[----:B------:R-:W-:Y:S01]  /*7180*/  @!P3 IMAD R63, R63, R95, R14 ;  /* 0x0000005f3f3fb224 */ /* 0x000fe200078e020e */
[----:B------:R-:W-:Y:S04]  /*7190*/  BSSY B1, `(.L_x_127) ;  /* 0x0000006000017945 */ /* 0x000fe80003800000 */
[----:B------:R0:W-:Y:S01]  /*71a0*/  @!P3 STG.E.U8 desc[UR36][R6.64+0x49], R63 ;  /* 0x0000493f0600b986 */ /* 0x0001e2000c101124 */
[----:B------:R-:W-:Y:S05]  /*71b0*/  @P5 BRA `(.L_x_128) ;  /* 0x00000000000c5947 */ /* 0x000fea0003800000 */
[----:B------:R-:W3:Y:S02]  /*71c0*/  LDG.E.U8 R114, desc[UR36][R8.64+0x50] ;  /* 0x0000502408727981 */ /* 0x000ee4000c1e1100 */
[----:B---3--:R-:W-:-:S05]  /*71d0*/  PRMT R13, R114, 0x8880, RZ ;  /* 0x00008880720d7816 */ /* 0x008fca00000000ff */
[----:B------:R-:W-:-:S07]  /*71e0*/  IMAD R14, R13, R98, RZ ;  /* 0x000000620d0e7224 */ /* 0x000fce00078e02ff */
.L_x_128:
[----:B------:R-:W-:Y:S05]  /*71f0*/  BSYNC B1 ;  /* 0x0000000000017941 */ /* 0x000fea0003800000 */
.L_x_127:
[----:B---3--:R-:W-:Y:S01]  /*7200*/  @!P5 IMAD R13, R64, R95, R14 ;  /* 0x0000005f400dd224 */ /* 0x008fe200078e020e */
[----:B------:R-:W-:Y:S04]  /*7210*/  BSSY B1, `(.L_x_129) ;  /* 0x0000006000017945 */ /* 0x000fe80003800000 */
[----:B------:R3:W-:Y:S01]  /*7220*/  @!P5 STG.E.U8 desc[UR36][R4.64+0x50], R13 ;  /* 0x0000500d0400d986 */ /* 0x0007e2000c101124 */
[----:B------:R-:W-:Y:S05]  /*7230*/  @P2 BRA `(.L_x_130) ;  /* 0x00000000000c2947 */ /* 0x000fea0003800000 */
[----:B------:R-:W3:Y:S02]  /*7240*/  LDG.E.U8 R114, desc[UR36][R8.64+0x51] ;  /* 0x0000512408727981 */ /* 0x000ee4000c1e1100 */
[----:B---3--:R-:W-:-:S05]  /*7250*/  PRMT R13, R114, 0x8880, RZ ;  /* 0x00008880720d7816 */ /* 0x008fca00000000ff */
[----:B------:R-:W-:-:S07]  /*7260*/  IMAD R14, R13, R98, RZ ;  /* 0x000000620d0e7224 */ /* 0x000fce00078e02ff */
.L_x_130:
[----:B------:R-:W-:Y:S05]  /*7270*/  BSYNC B1 ;  /* 0x0000000000017941 */ /* 0x000fea0003800000 */
.L_x_129:
        /* <DEDUP_REMOVED lines=11> */
.L_x_132:
[----:B------:R-:W-:Y:S05]  /*7330*/  BSYNC B1 ;  /* 0x0000000000017941 */ /* 0x000fea0003800000 */
.L_x_131:
[----:B---3--:R-:W-:Y:S01]  /*7340*/  @!P4 IMAD R13, R66, R95, R14 ;  /* 0x0000005f420dc224 */ /* 0x008fe200078e020e */
[----:B------:R-:W-:Y:S04]  /*7350*/  BSSY B1, `(.L_x_133) ;  /* 0x0000006000017945 */ /* 0x000fe80003800000 */
[----:B------:R3:W-:Y:S01]  /*7360*/  @!P4 STG.E.U8 desc[UR36][R6.64+0x50], R13 ;  /* 0x0000500d0600c986 */ /* 0x0007e2000c101124 */
[----:B------:R-:W-:Y:S05]  /*7370*/  @P3 BRA `(.L_x_134) ;  /* 0x00000000000c3947 */ /* 0x000fea0003800000 */
[----:B------:R-:W3:Y:S02]  /*7380*/  LDG.E.U8 R114, desc[UR36][R10.64+0x51] ;  /* 0x000051240a727981 */ /* 0x000ee4000c1e1100 */
[----:B---3--:R-:W-:-:S05]  /*7390*/  PRMT R13, R114, 0x8880, RZ ;  /* 0x00008880720d7816 */ /* 0x008fca00000000ff */
[----:B------:R-:W-:-:S07]  /*73a0*/  IMAD R14, R13, R98, RZ ;  /* 0x000000620d0e7224 */ /* 0x000fce00078e02ff */
.L_x_134:
[----:B------:R-:W-:Y:S05]  /*73b0*/  BSYNC B1 ;  /* 0x0000000000017941 */ /* 0x000fea0003800000 */
.L_x_133:
[----:B------:R-:W-:Y:S01]  /*73c0*/  @!P3 IMAD R67, R67, R95, R14 ;  /* 0x0000005f4343b224 */ /* 0x000fe200078e020e */
[----:B------:R-:W-:Y:S04]  /*73d0*/  BSSY B1, `(.L_x_135) ;  /* 0x0000006000017945 */ /* 0x000fe80003800000 */
[----:B------:R0:W-:Y:S01]  /*73e0*/  @!P3 STG.E.U8 desc[UR36][R6.64+0x51], R67 ;  /* 0x000051430600b986 */ /* 0x0001e2000c101124 */
[----:B------:R-:W-:Y:S05]  /*73f0*/  @P5 BRA `(.L_x_136) ;  /* 0x00000000000c5947 */ /* 0x000fea0003800000 */
[----:B------:R-:W3:Y:S02]  /*7400*/  LDG.E.U8 R114, desc[UR36][R8.64+0x58] ;  /* 0x0000582408727981 */ /* 0x000ee4000c1e1100 */
[----:B---3--:R-:W-:-:S05]  /*7410*/  PRMT R13, R114, 0x8880, RZ ;  /* 0x00008880720d7816 */ /* 0x008fca00000000ff */
[----:B------:R-:W-:-:S07]  /*7420*/  IMAD R14, R13, R98, RZ ;  /* 0x000000620d0e7224 */ /* 0x000fce00078e02ff */
.L_x_136:
[----:B------:R-:W-:Y:S05]  /*7430*/  BSYNC B1 ;  /* 0x0000000000017941 */ /* 0x000fea0003800000 */
.L_x_135:
[----:B---3--:R-:W-:Y:S01]  /*7440*/  @!P5 IMAD R13, R68, R95, R14 ;  /* 0x0000005f440dd224 */ /* 0x008fe200078e020e */
[----:B------:R-:W-:Y:S04]  /*7450*/  BSSY B1, `(.L_x_137) ;  /* 0x0000006000017945 */ /* 0x000fe80003800000 */
[----:B------:R3:W-:Y:S01]  /*7460*/  @!P5 STG.E.U8 desc[UR36][R4.64+0x58], R13 ;  /* 0x0000580d0400d986 */ /* 0x0007e2000c101124 */
[----:B------:R-:W-:Y:S05]  /*7470*/  @P2 BRA `(.L_x_138) ;  /* 0x00000000000c2947 */ /* 0x000fea0003800000 */
[----:B------:R-:W3:Y:S02]  /*7480*/  LDG.E.U8 R114, desc[UR36][R8.64+0x59] ;  /* 0x0000592408727981 */ /* 0x000ee4000c1e1100 */
[----:B---3--:R-:W-:-:S05]  /*7490*/  PRMT R13, R114, 0x8880, RZ ;  /* 0x00008880720d7816 */ /* 0x008fca00000000ff */
[----:B------:R-:W-:-:S07]  /*74a0*/  IMAD R14, R13, R98, RZ ;  /* 0x000000620d0e7224 */ /* 0x000fce00078e02ff */
.L_x_138:
[----:B------:R-:W-:Y:S05]  /*74b0*/  BSYNC B1 ;  /* 0x0000000000017941 */ /* 0x000fea0003800000 */
.L_x_137:
        /* <DEDUP_REMOVED lines=11> */
.L_x_140:
[----:B------:R-:W-:Y:S05]  /*7570*/  BSYNC B1 ;  /* 0x0000000000017941 */ /* 0x000fea0003800000 */
.L_x_139:
[----:B---3--:R-:W-:Y:S01]  /*7580*/  @!P4 IMAD R13, R70, R95, R14 ;  /* 0x0000005f460dc224 */ /* 0x008fe200078e020e */
[----:B------:R-:W-:Y:S04]  /*7590*/  BSSY B1, `(.L_x_141) ;  /* 0x0000006000017945 */ /* 0x000fe80003800000 */
[----:B------:R3:W-:Y:S01]  /*75a0*/  @!P4 STG.E.U8 desc[UR36][R6.64+0x58], R13 ;  /* 0x0000580d0600c986 */ /* 0x0007e2000c101124 */
[----:B------:R-:W-:Y:S05]  /*75b0*/  @P3 BRA `(.L_x_142) ;  /* 0x00000000000c3947 */ /* 0x000fea0003800000 */
[----:B------:R-:W3:Y:S02]  /*75c0*/  LDG.E.U8 R114, desc[UR36][R10.64+0x59] ;  /* 0x000059240a727981 */ /* 0x000ee4000c1e1100 */
[----:B---3--:R-:W-:-:S05]  /*75d0*/  PRMT R13, R114, 0x8880, RZ ;  /* 0x00008880720d7816 */ /* 0x008fca00000000ff */
[----:B------:R-:W-:-:S07]  /*75e0*/  IMAD R14, R13, R98, RZ ;  /* 0x000000620d0e7224 */ /* 0x000fce00078e02ff */
.L_x_142:
[----:B------:R-:W-:Y:S05]  /*75f0*/  BSYNC B1 ;  /* 0x0000000000017941 */ /* 0x000fea0003800000 */
.L_x_141:
[----:B------:R-:W-:Y:S01]  /*7600*/  @!P3 IMAD R71, R71, R95, R14 ;  /* 0x0000005f4747b224 */ /* 0x000fe200078e020e */
[----:B------:R-:W-:Y:S04]  /*7610*/  BSSY B1, `(.L_x_143) ;  /* 0x0000006000017945 */ /* 0x000fe80003800000 */
[----:B------:R0:W-:Y:S01]  /*7620*/  @!P3 STG.E.U8 desc[UR36][R6.64+0x59], R71 ;  /* 0x000059470600b986 */ /* 0x0001e2000c101124 */
[----:B------:R-:W-:Y:S05]  /*7630*/  @P5 BRA `(.L_x_144) ;  /* 0x00000000000c5947 */ /* 0x000fea0003800000 */
[----:B------:R-:W3:Y:S02]  /*7640*/  LDG.E.U8 R114, desc[UR36][R8.64+0x60] ;  /* 0x0000602408727981 */ /* 0x000ee4000c1e1100 */
[----:B---3--:R-:W-:-:S05]  /*7650*/  PRMT R13, R114, 0x8880, RZ ;  /* 0x00008880720d7816 */ /* 0x008fca00000000ff */
[----:B------:R-:W-:-:S07]  /*7660*/  IMAD R14, R13, R98, RZ ;  /* 0x000000620d0e7224 */ /* 0x000fce00078e02ff */
.L_x_144:
[----:B------:R-:W-:Y:S05]  /*7670*/  BSYNC B1 ;  /* 0x0000000000017941 */ /* 0x000fea0003800000 */
.L_x_143:
[----:B---3--:R-:W-:Y:S01]  /*7680*/  @!P5 IMAD R13, R72, R95, R14 ;  /* 0x0000005f480dd224 */ /* 0x008fe200078e020e */
[----:B------:R-:W-:Y:S04]  /*7690*/  BSSY B1, `(.L_x_145) ;  /* 0x0000006000017945 */ /* 0x000fe80003800000 */
[----:B------:R3:W-:Y:S01]  /*76a0*/  @!P5 STG.E.U8 desc[UR36][R4.64+0x60], R13 ;  /* 0x0000600d0400d986 */ /* 0x0007e2000c101124 */
[----:B------:R-:W-:Y:S05]  /*76b0*/  @P2 BRA `(.L_x_146) ;  /* 0x00000000000c2947 */ /* 0x000fea0003800000 */
[----:B------:R-:W3:Y:S02]  /*76c0*/  LDG.E.U8 R114, desc[UR36][R8.64+0x61] ;  /* 0x0000612408727981 */ /* 0x000ee4000c1e1100 */
[----:B---3--:R-:W-:-:S05]  /*76d0*/  PRMT R13, R114, 0x8880, RZ ;  /* 0x00008880720d7816 */ /* 0x008fca00000000ff */
[----:B------:R-:W-:-:S07]  /*76e0*/  IMAD R14, R13, R98, RZ ;  /* 0x000000620d0e7224 */ /* 0x000fce00078e02ff */
.L_x_146:
[----:B------:R-:W-:Y:S05]  /*76f0*/  BSYNC B1 ;  /* 0x0000000000017941 */ /* 0x000fea0003800000 */
.L_x_145:
        /* <DEDUP_REMOVED lines=11> */
.L_x_148:
[----:B------:R-:W-:Y:S05]  /*77b0*/  BSYNC B1 ;  /* 0x0000000000017941 */ /* 0x000fea0003800000 */
.L_x_147:
[----:B---3--:R-:W-:Y:S01]  /*77c0*/  @!P4 IMAD R13, R74, R95, R14 ;  /* 0x0000005f4a0dc224 */ /* 0x008fe200078e020e */
[----:B------:R-:W-:Y:S04]  /*77d0*/  BSSY B1, `(.L_x_149) ;  /* 0x0000006000017945 */ /* 0x000fe80003800000 */
[----:B------:R3:W-:Y:S01]  /*77e0*/  @!P4 STG.E.U8 desc[UR36][R6.64+0x60], R13 ;  /* 0x0000600d0600c986 */ /* 0x0007e2000c101124 */
[----:B------:R-:W-:Y:S05]  /*77f0*/  @P3 BRA `(.L_x_150) ;  /* 0x00000000000c3947 */ /* 0x000fea0003800000 */
[----:B------:R-:W3:Y:S02]  /*7800*/  LDG.E.U8 R114, desc[UR36][R10.64+0x61] ;  /* 0x000061240a727981 */ /* 0x000ee4000c1e1100 */
[----:B---3--:R-:W-:-:S05]  /*7810*/  PRMT R13, R114, 0x8880, RZ ;  /* 0x00008880720d7816 */ /* 0x008fca00000000ff */
[----:B------:R-:W-:-:S07]  /*7820*/  IMAD R14, R13, R98, RZ ;  /* 0x000000620d0e7224 */ /* 0x000fce00078e02ff */
.L_x_150:
[----:B------:R-:W-:Y:S05]  /*7830*/  BSYNC B1 ;  /* 0x0000000000017941 */ /* 0x000fea0003800000 */
.L_x_149:
[----:B------:R-:W-:Y:S01]  /*7840*/  @!P3 IMAD R75, R75, R95, R14 ;  /* 0x0000005f4b4bb224 */ /* 0x000fe200078e020e */
[----:B------:R-:W-:Y:S04]  /*7850*/  BSSY B1, `(.L_x_151) ;  /* 0x0000006000017945 */ /* 0x000fe80003800000 */
[----:B------:R0:W-:Y:S01]  /*7860*/  @!P3 STG.E.U8 desc[UR36][R6.64+0x61], R75 ;  /* 0x0000614b0600b986 */ /* 0x0001e2000c101124 */
[----:B------:R-:W-:Y:S05]  /*7870*/  @P5 BRA `(.L_x_152) ;  /* 0x00000000000c5947 */ /* 0x000fea0003800000 */
[----:B------:R-:W3:Y:S02]  /*7880*/  LDG.E.U8 R114, desc[UR36][R8.64+0x68] ;  /* 0x0000682408727981 */ /* 0x000ee4000c1e1100 */
[----:B---3--:R-:W-:-:S05]  /*7890*/  PRMT R13, R114, 0x8880, RZ ;  /* 0x00008880720d7816 */ /* 0x008fca00000000ff */
[----:B------:R-:W-:-:S07]  /*78a0*/  IMAD R14, R13, R98, RZ ;  /* 0x000000620d0e7224 */ /* 0x000fce00078e02ff */
.L_x_152:
[----:B------:R-:W-:Y:S05]  /*78b0*/  BSYNC B1 ;  /* 0x0000000000017941 */ /* 0x000fea0003800000 */
.L_x_151:
[----:B---3--:R-:W-:Y:S01]  /*78c0*/  @!P5 IMAD R13, R76, R95, R14 ;  /* 0x0000005f4c0dd224 */ /* 0x008fe200078e020e */
[----:B------:R-:W-:Y:S04]  /*78d0*/  BSSY B1, `(.L_x_153) ;  /* 0x0000006000017945 */ /* 0x000fe80003800000 */
[----:B------:R3:W-:Y:S01]  /*78e0*/  @!P5 STG.E.U8 desc[UR36][R4.64+0x68], R13 ;  /* 0x0000680d0400d986 */ /* 0x0007e2000c101124 */
[----:B------:R-:W-:Y:S05]  /*78f0*/  @P2 BRA `(.L_x_154) ;  /* 0x00000000000c2947 */ /* 0x000fea0003800000 */
[----:B------:R-:W3:Y:S02]  /*7900*/  LDG.E.U8 R114, desc[UR36][R8.64+0x69] ;  /* 0x0000692408727981 */ /* 0x000ee4000c1e1100 */
[----:B---3--:R-:W-:-:S05]  /*7910*/  PRMT R13, R114, 0x8880, RZ ;  /* 0x00008880720d7816 */ /* 0x008fca00000000ff */
[----:B------:R-:W-:-:S07]  /*7920*/  IMAD R14, R13, R98, RZ ;  /* 0x000000620d0e7224 */ /* 0x000fce00078e02ff */
.L_x_154:
[----:B------:R-:W-:Y:S05]  /*7930*/  BSYNC B1 ;  /* 0x0000000000017941 */ /* 0x000fea0003800000 */
.L_x_153:
        /* <DEDUP_REMOVED lines=11> */
.L_x_156:
[----:B------:R-:W-:Y:S05]  /*79f0*/  BSYNC B1 ;  /* 0x0000000000017941 */ /* 0x000fea0003800000 */
.L_x_155:
[----:B---3--:R-:W-:Y:S01]  /*7a00*/  @!P4 IMAD R13, R78, R95, R14 ;  /* 0x0000005f4e0dc224 */ /* 0x008fe200078e020e */
[----:B------:R-:W-:Y:S04]  /*7a10*/  BSSY B1, `(.L_x_157) ;  /* 0x0000006000017945 */ /* 0x000fe80003800000 */
[----:B------:R3:W-:Y:S01]  /*7a20*/  @!P4 STG.E.U8 desc[UR36][R6.64+0x68], R13 ;  /* 0x0000680d0600c986 */ /* 0x0007e2000c101124 */
[----:B------:R-:W-:Y:S05]  /*7a30*/  @P3 BRA `(.L_x_158) ;  /* 0x00000000000c3947 */ /* 0x000fea0003800000 */
[----:B------:R-:W3:Y:S02]  /*7a40*/  LDG.E.U8 R114, desc[UR36][R10.64+0x69] ;  /* 0x000069240a727981 */ /* 0x000ee4000c1e1100 */
[----:B---3--:R-:W-:-:S05]  /*7a50*/  PRMT R13, R114, 0x8880, RZ ;  /* 0x00008880720d7816 */ /* 0x008fca00000000ff */
[----:B------:R-:W-:-:S07]  /*7a60*/  IMAD R14, R13, R98, RZ ;  /* 0x000000620d0e7224 */ /* 0x000fce00078e02ff */
.L_x_158:
[----:B------:R-:W-:Y:S05]  /*7a70*/  BSYNC B1 ;  /* 0x0000000000017941 */ /* 0x000fea0003800000 */
.L_x_157:
[----:B------:R-:W-:Y:S01]  /*7a80*/  @!P3 IMAD R79, R79, R95, R14 ;  /* 0x0000005f4f4fb224 */ /* 0x000fe200078e020e */
[----:B------:R-:W-:Y:S04]  /*7a90*/  BSSY B1, `(.L_x_159) ;  /* 0x0000006000017945 */ /* 0x000fe80003800000 */
[----:B------:R0:W-:Y:S01]  /*7aa0*/  @!P3 STG.E.U8 desc[UR36][R6.64+0x69], R79 ;  /* 0x0000694f0600b986 */ /* 0x0001e2000c101124 */
[----:B------:R-:W-:Y:S05]  /*7ab0*/  @P5 BRA `(.L_x_160) ;  /* 0x00000000000c5947 */ /* 0x000fea0003800000 */
[----:B------:R-:W3:Y:S02]  /*7ac0*/  LDG.E.U8 R114, desc[UR36][R8.64+0x70] ;  /* 0x0000702408727981 */ /* 0x000ee4000c1e1100 */
[----:B---3--:R-:W-:-:S05]  /*7ad0*/  PRMT R13, R114, 0x8880, RZ ;  /* 0x00008880720d7816 */ /* 0x008fca00000000ff */
[----:B------:R-:W-:-:S07]  /*7ae0*/  IMAD R14, R13, R98, RZ ;  /* 0x000000620d0e7224 */ /* 0x000fce00078e02ff */
.L_x_160:
[----:B------:R-:W-:Y:S05]  /*7af0*/  BSYNC B1 ;  /* 0x0000000000017941 */ /* 0x000fea0003800000 */
.L_x_159:
[----:B---3--:R-:W-:Y:S01]  /*7b00*/  @!P5 IMAD R13, R80, R95, R14 ;  /* 0x0000005f500dd224 */ /* 0x008fe200078e020e */
[----:B------:R-:W-:Y:S04]  /*7b10*/  BSSY B1, `(.L_x_161) ;  /* 0x0000006000017945 */ /* 0x000fe80003800000 */
[----:B------:R3:W-:Y:S01]  /*7b20*/  @!P5 STG.E.U8 desc[UR36][R4.64+0x70], R13 ;  /* 0x0000700d0400d986 */ /* 0x0007e2000c101124 */
[----:B------:R-:W-:Y:S05]  /*7b30*/  @P2 BRA `(.L_x_162) ;  /* 0x00000000000c2947 */ /* 0x000fea0003800000 */
[----:B------:R-:W3:Y:S02]  /*7b40*/  LDG.E.U8 R114, desc[UR36][R8.64+0x71] ;  /* 0x0000712408727981 */ /* 0x000ee4000c1e1100 */
[----:B---3--:R-:W-:-:S05]  /*7b50*/  PRMT R13, R114, 0x8880, RZ ;  /* 0x00008880720d7816 */ /* 0x008fca00000000ff */
[----:B------:R-:W-:-:S07]  /*7b60*/  IMAD R14, R13, R98, RZ ;  /* 0x000000620d0e7224 */ /* 0x000fce00078e02ff */
.L_x_162:
[----:B------:R-:W-:Y:S05]  /*7b70*/  BSYNC B1 ;  /* 0x0000000000017941 */ /* 0x000fea0003800000 */
.L_x_161:
[----:B------:R-:W-:Y:S01]  /*7b80*/  ISETP.LT.OR P4, PT, R3, 0x71, !P0 ;  /* 0x000000710300780c */ /* 0x000fe20004781670 */
[----:B------:R-:W-:Y:S01]  /*7b90*/  @!P2 IMAD R81, R81, R95, R14 ;  /* 0x0000005f5151a224 */ /* 0x000fe200078e020e */
[----:B------:R-:W-:Y:S01]  /*7ba0*/  BSSY B1, `(.L_x_163) ;  /* 0x000000a000017945 */ /* 0x000fe20003800000 */
[C---:B------:R-:W-:Y:S02]  /*7bb0*/  ISETP.LT.OR P3, PT, R3.reuse, 0x72, !P0 ;  /* 0x000000720300780c */ /* 0x040fe40004761670 */
        /* <DEDUP_REMOVED lines=8> */
.L_x_164:
[----:B------:R-:W-:Y:S05]  /*7c40*/  BSYNC B1 ;  /* 0x0000000000017941 */ /* 0x000fea0003800000 */
.L_x_163:
[----:B---3--:R-:W-:Y:S01]  /*7c50*/  @!P4 IMAD R13, R82, R95, R14 ;  /* 0x0000005f520dc224 */ /* 0x008fe200078e020e */
[----:B------:R-:W-:Y:S04]  /*7c60*/  BSSY B1, `(.L_x_165) ;  /* 0x0000006000017945 */ /* 0x000fe80003800000 */
[----:B------:R3:W-:Y:S01]  /*7c70*/  @!P4 STG.E.U8 desc[UR36][R6.64+0x70], R13 ;  /* 0x0000700d0600c986 */ /* 0x0007e2000c101124 */
[----:B------:R-:W-:Y:S05]  /*7c80*/  @P3 BRA `(.L_x_166) ;  /* 0x00000000000c3947 */ /* 0x000fea0003800000 */
[----:B------:R-:W3:Y:S02]  /*7c90*/  LDG.E.U8 R114, desc[UR36][R10.64+0x71] ;  /* 0x000071240a727981 */ /* 0x000ee4000c1e1100 */
[----:B---3--:R-:W-:-:S05]  /*7ca0*/  PRMT R13, R114, 0x8880, RZ ;  /* 0x00008880720d7816 */ /* 0x008fca00000000ff */
[----:B------:R-:W-:-:S07]  /*7cb0*/  IMAD R14, R13, R98, RZ ;  /* 0x000000620d0e7224 */ /* 0x000fce00078e02ff */
.L_x_166:
[----:B------:R-:W-:Y:S05]  /*7cc0*/  BSYNC B1 ;  /* 0x0000000000017941 */ /* 0x000fea0003800000 */
.L_x_165:
[----:B------:R-:W-:Y:S01]  /*7cd0*/  @!P3 IMAD R83, R83, R95, R14 ;  /* 0x0000005f5353b224 */ /* 0x000fe200078e020e */
[----:B------:R-:W-:Y:S04]  /*7ce0*/  BSSY B1, `(.L_x_167) ;  /* 0x0000006000017945 */ /* 0x000fe80003800000 */
[----:B------:R0:W-:Y:S01]  /*7cf0*/  @!P3 STG.E.U8 desc[UR36][R6.64+0x71], R83 ;  /* 0x000071530600b986 */ /* 0x0001e2000c101124 */
[----:B------:R-:W-:Y:S05]  /*7d00*/  @P2 BRA `(.L_x_168) ;  /* 0x00000000000c2947 */ /* 0x000fea0003800000 */
[----:B------:R-:W3:Y:S02]  /*7d10*/  LDG.E.U8 R114, desc[UR36][R8.64+0x78] ;  /* 0x0000782408727981 */ /* 0x000ee4000c1e1100 */
[----:B---3--:R-:W-:-:S05]  /*7d20*/  PRMT R13, R114, 0x8880, RZ ;  /* 0x00008880720d7816 */ /* 0x008fca00000000ff */
[----:B------:R-:W-:-:S07]  /*7d30*/  IMAD R14, R13, R98, RZ ;  /* 0x000000620d0e7224 */ /* 0x000fce00078e02ff */
.L_x_168:
[----:B------:R-:W-:Y:S05]  /*7d40*/  BSYNC B1 ;  /* 0x0000000000017941 */ /* 0x000fea0003800000 */
.L_x_167:
[----:B---3--:R-:W-:Y:S01]  /*7d50*/  @!P2 IMAD R13, R84, R95, R14 ;  /* 0x0000005f540da224 */ /* 0x008fe200078e020e */
[----:B------:R-:W-:Y:S04]  /*7d60*/  BSSY B1, `(.L_x_169) ;  /* 0x0000006000017945 */ /* 0x000fe80003800000 */
[----:B------:R3:W-:Y:S01]  /*7d70*/  @!P2 STG.E.U8 desc[UR36][R4.64+0x78], R13 ;  /* 0x0000780d0400a986 */ /* 0x0007e2000c101124 */
[----:B------:R-:W-:Y:S05]  /*7d80*/  @P1 BRA `(.L_x_170) ;  /* 0x00000000000c1947 */ /* 0x000fea0003800000 */
[----:B------:R-:W3:Y:S02]  /*7d90*/  LDG.E.U8 R114, desc[UR36][R8.64+0x79] ;  /* 0x0000792408727981 */ /* 0x000ee4000c1e1100 */
[----:B---3--:R-:W-:-:S05]  /*7da0*/  PRMT R13, R114, 0x8880, RZ ;  /* 0x00008880720d7816 */ /* 0x008fca00000000ff */
[----:B------:R-:W-:-:S07]  /*7db0*/  IMAD R14, R13, R98, RZ ;  /* 0x000000620d0e7224 */ /* 0x000fce00078e02ff */
.L_x_170:
[----:B------:R-:W-:Y:S05]  /*7dc0*/  BSYNC B1 ;  /* 0x0000000000017941 */ /* 0x000fea0003800000 */
.L_x_169:
[----:B------:R-:W-:Y:S01]  /*7dd0*/  @!P1 IMAD R85, R85, R95, R14 ;  /* 0x0000005f55559224 */ /* 0x000fe200078e020e */
[----:B------:R-:W-:Y:S04]  /*7de0*/  BSSY B1, `(.L_x_171) ;  /* 0x0000006000017945 */ /* 0x000fe80003800000 */
[----:B------:R0:W-:Y:S01]  /*7df0*/  @!P1 STG.E.U8 desc[UR36][R4.64+0x79], R85 ;  /* 0x0000795504009986 */ /* 0x0001e2000c101124 */
[----:B------:R-:W-:Y:S05]  /*7e00*/  @P5 BRA `(.L_x_172) ;  /* 0x00000000000c5947 */ /* 0x000fea0003800000 */
[----:B------:R-:W0:Y:S02]  /*7e10*/  LDG.E.U8 R114, desc[UR36][R10.64+0x78] ;  /* 0x000078240a727981 */ /* 0x000e24000c1e1100 */
[----:B0123--:R-:W-:-:S05]  /*7e20*/  PRMT R5, R114, 0x8880, RZ ;  /* 0x0000888072057816 */ /* 0x00ffca00000000ff */
[----:B------:R-:W-:-:S07]  /*7e30*/  IMAD R14, R5, R98, RZ ;  /* 0x00000062050e7224 */ /* 0x000fce00078e02ff */
.L_x_172:
[----:B------:R-:W-:Y:S05]  /*7e40*/  BSYNC B1 ;  /* 0x0000000000017941 */ /* 0x000fea0003800000 */
.L_x_171:
[----:B0123--:R-:W-:Y:S01]  /*7e50*/  @!P5 IMAD R5, R86, R95, R14 ;  /* 0x0000005f5605d224 */ /* 0x00ffe200078e020e */
[----:B------:R-:W-:Y:S01]  /*7e60*/  ISETP.LT.OR P0, PT, R3, 0x7a, !P0 ;  /* 0x0000007a0300780c */ /* 0x000fe20004701670 */
[----:B------:R-:W-:Y:S03]  /*7e70*/  BSSY B1, `(.L_x_173) ;  /* 0x0000006000017945 */ /* 0x000fe60003800000 */
[----:B------:R0:W-:Y:S09]  /*7e80*/  @!P5 STG.E.U8 desc[UR36][R6.64+0x78], R5 ;  /* 0x000078050600d986 */ /* 0x0001f2000c101124 */
[----:B------:R-:W-:Y:S05]  /*7e90*/  @P0 BRA `(.L_x_174) ;  /* 0x00000000000c0947 */ /* 0x000fea0003800000 */
[----:B------:R-:W2:Y:S02]  /*7ea0*/  LDG.E.U8 R114, desc[UR36][R10.64+0x79] ;  /* 0x000079240a727981 */ /* 0x000ea4000c1e1100 */
[----:B--2---:R-:W-:-:S05]  /*7eb0*/  PRMT R3, R114, 0x8880, RZ ;  /* 0x0000888072037816 */ /* 0x004fca00000000ff */
[----:B------:R-:W-:-:S07]  /*7ec0*/  IMAD R14, R3, R98, RZ ;  /* 0x00000062030e7224 */ /* 0x000fce00078e02ff */
.L_x_174:
[----:B------:R-:W-:Y:S05]  /*7ed0*/  BSYNC B1 ;  /* 0x0000000000017941 */ /* 0x000fea0003800000 */
.L_x_173:
[----:B------:R-:W-:Y:S01]  /*7ee0*/  IMAD R87, R87, R95, R14 ;  /* 0x0000005f57577224 */ /* 0x000fe200078e020e */
[----:B------:R-:W-:Y:S06]  /*7ef0*/  @P0 BRA `(.L_x_175) ;  /* 0x0000000c00100947 */ /* 0x000fec0003800000 */
[----:B------:R1:W-:Y:S01]  /*7f00*/  STG.E.U8 desc[UR36][R6.64+0x79], R87 ;  /* 0x0000795706007986 */ /* 0x0003e2000c101124 */
[----:B------:R-:W-:Y:S05]  /*7f10*/  BRA `(.L_x_175) ;  /* 0x0000000c00087947 */ /* 0x000fea0003800000 */
.L_x_46:
[C---:B------:R-:W-:Y:S02]  /*7f20*/  ISETP.GE.AND P1, PT, R22.reuse, 0x1, PT ;  /* 0x000000011600780c */ /* 0x040fe40003f26270 */
[----:B------:R-:W-:Y:S02]  /*7f30*/  ISETP.GE.AND P0, PT, R22, 0x9, PT ;  /* 0x000000091600780c */ /* 0x000fe40003f06270 */
[C---:B------:R-:W-:Y:S02]  /*7f40*/  ISETP.LT.OR P4, PT, R3.reuse, 0x1, !P1 ;  /* 0x000000010300780c */ /* 0x040fe40004f81670 */
[C---:B------:R-:W-:Y:S02]  /*7f50*/  ISETP.LT.OR P3, PT, R3.reuse, 0x2, !P1 ;  /* 0x000000020300780c */ /* 0x040fe40004f61670 */
[C---:B------:R-:W-:Y:S02]  /*7f60*/  ISETP.LT.OR P2, PT, R3.reuse, 0x1, !P0 ;  /* 0x000000010300780c */ /* 0x040fe40004741670 */
[----:B------:R-:W-:-:S07]  /*7f70*/  ISETP.LT.OR P5, PT, R3, 0x2, !P0 ;  /* 0x000000020300780c */ /* 0x000fce00047a1670 */
[-C--:B------:R-:W-:Y:S02]  /*7f80*/  @!P4 IMAD R9, R24, R95.reuse, RZ ;  /* 0x0000005f1809c224 */ /* 0x080fe400078e02ff */
[-C--:B------:R-:W-:Y:S02]  /*7f90*/  @!P3 IMAD R25, R25, R95.reuse, RZ ;  /* 0x0000005f1919b224 */ /* 0x080fe400078e02ff */
[-C--:B------:R-:W-:Y:S01]  /*7fa0*/  @!P2 IMAD R11, R26, R95.reuse, RZ ;  /* 0x0000005f1a0ba224 */ /* 0x080fe200078e02ff */
[----:B------:R0:W-:Y:S01]  /*7fb0*/  @!P4 STG.E.U8 desc[UR36][R4.64], R9 ;  /* 0x000000090400c986 */ /* 0x0001e2000c101124 */
[----:B------:R-:W-:Y:S01]  /*7fc0*/  ISETP.LT.OR P4, PT, R3, 0x9, !P1 ;  /* 0x000000090300780c */ /* 0x000fe20004f81670 */
[----:B------:R-:W-:Y:S02]  /*7fd0*/  @!P5 IMAD R27, R27, R95, RZ ;  /* 0x0000005f1b1bd224 */ /* 0x000fe400078e02ff */
[----:B------:R-:W-:Y:S01]  /*7fe0*/  @!P3 STG.E.U8 desc[UR36][R4.64+0x1], R25 ;  /* 0x000001190400b986 */ /* 0x000fe2000c101124 */
[----:B------:R-:W-:-:S03]  /*7ff0*/  ISETP.LT.OR P3, PT, R3, 0xa, !P1 ;  /* 0x0000000a0300780c */ /* 0x000fc60004f61670 */
[----:B------:R1:W-:Y:S01]  /*8000*/  @!P2 STG.E.U8 desc[UR36][R6.64], R11 ;  /* 0x0000000b0600a986 */ /* 0x0003e2000c101124 */
[----:B------:R-:W-:-:S03]  /*8010*/  ISETP.LT.OR P2, PT, R3, 0x9, !P0 ;  /* 0x000000090300780c */ /* 0x000fc60004741670 */
[----:B------:R-:W-:Y:S01]  /*8020*/  @!P5 STG.E.U8 desc[UR36][R6.64+0x1], R27 ;  /* 0x0000011b0600d986 */ /* 0x000fe2000c101124 */
[----:B------:R-:W-:Y:S01]  /*8030*/  ISETP.LT.OR P5, PT, R3, 0xa, !P0 ;  /* 0x0000000a0300780c */ /* 0x000fe200047a1670 */
[----:B------:R-:W-:-:S04]  /*8040*/  @!P4 IMAD R13, R28, R95, RZ ;  /* 0x0000005f1c0dc224 */ /* 0x000fc800078e02ff */
[-C--:B------:R-:W-:Y:S01]  /*8050*/  @!P3 IMAD R29, R29, R95.reuse, RZ ;  /* 0x0000005f1d1db224 */ /* 0x080fe200078e02ff */
[----:B------:R-:W-:Y:S01]  /*8060*/  @!P4 STG.E.U8 desc[UR36][R4.64+0x8], R13 ;  /* 0x0000080d0400c986 */ /* 0x000fe2000c101124 */
[C---:B------:R-:W-:Y:S02]  /*8070*/  ISETP.LT.OR P4, PT, R3.reuse, 0x11, !P1 ;  /* 0x000000110300780c */ /* 0x040fe40004f81670 */
[-C--:B0-----:R-:W-:Y:S01]  /*8080*/  @!P2 IMAD R9, R30, R95.reuse, RZ ;  /* 0x0000005f1e09a224 */ /* 0x081fe200078e02ff */
[----:B------:R-:W-:Y:S01]  /*8090*/  @!P3 STG.E.U8 desc[UR36][R4.64+0x9], R29 ;  /* 0x0000091d0400b986 */ /* 0x000fe2000c101124 */
[----:B------:R-:W-:Y:S02]  /*80a0*/  ISETP.LT.OR P3, PT, R3, 0x12, !P1 ;  /* 0x000000120300780c */ /* 0x000fe40004f61670 */
[----:B------:R-:W-:Y:S01]  /*80b0*/  @!P5 IMAD R31, R31, R95, RZ ;  /* 0x0000005f1f1fd224 */ /* 0x000fe200078e02ff */
[----:B------:R0:W-:Y:S01]  /*80c0*/  @!P2 STG.E.U8 desc[UR36][R6.64+0x8], R9 ;  /* 0x000008090600a986 */ /* 0x0001e2000c101124 */
[----:B------:R-:W-:-:S03]  /*80d0*/  ISETP.LT.OR P2, PT, R3, 0x11, !P0 ;  /* 0x000000110300780c */ /* 0x000fc60004741670 */
[----:B------:R-:W-:Y:S01]  /*80e0*/  @!P5 STG.E.U8 desc[UR36][R6.64+0x9], R31 ;  /* 0x0000091f0600d986 */ /* 0x000fe2000c101124 */
[----:B------:R-:W-:Y:S01]  /*80f0*/  ISETP.LT.OR P5, PT, R3, 0x12, !P0 ;  /* 0x000000120300780c */ /* 0x000fe200047a1670 */
[----:B-1----:R-:W-:-:S04]  /*8100*/  @!P4 IMAD R11, R32, R95, RZ ;  /* 0x0000005f200bc224 */ /* 0x002fc800078e02ff */
        /* <DEDUP_REMOVED lines=109> */
[----:B------:R1:W-:Y:S01]  /*87e0*/  @!P4 STG.E.U8 desc[UR36][R4.64+0x58], R13 ;  /* 0x0000580d0400c986 */ /* 0x0003e2000c101124 */
        /* <DEDUP_REMOVED lines=13> */
[-C--:B-1----:R-:W-:Y:S01]  /*88c0*/  @!P2 IMAD R13, R74, R95.reuse, RZ ;  /* 0x0000005f4a0da224 */ /* 0x082fe200078e02ff */
[----:B------:R-:W-:Y:S01]  /*88d0*/  @!P3 STG.E.U8 desc[UR36][R4.64+0x61], R73 ;  /* 0x000061490400b986 */ /* 0x000fe2000c101124 */
[----:B------:R-:W-:Y:S02]  /*88e0*/  ISETP.LT.OR P3, PT, R3, 0x6a, !P1 ;  /* 0x0000006a0300780c */ /* 0x000fe40004f61670 */
[----:B------:R-:W-:Y:S01]  /*88f0*/  @!P5 IMAD R75, R75, R95, RZ ;  /* 0x0000005f4b4bd224 */ /* 0x000fe200078e02ff */
[----:B------:R1:W-:Y:S01]  /*8900*/  @!P2 STG.E.U8 desc[UR36][R6.64+0x60], R13 ;  /* 0x0000600d0600a986 */ /* 0x0003e2000c101124 */
[----:B------:R-:W-:-:S03]  /*8910*/  ISETP.LT.OR P2, PT, R3, 0x69, !P0 ;  /* 0x000000690300780c */ /* 0x000fc60004741670 */
[----:B------:R-:W-:Y:S01]  /*8920*/  @!P5 STG.E.U8 desc[UR36][R6.64+0x61], R75 ;  /* 0x0000614b0600d986 */ /* 0x000fe2000c101124 */
[----:B------:R-:W-:Y:S01]  /*8930*/  ISETP.LT.OR P5, PT, R3, 0x6a, !P0 ;  /* 0x0000006a0300780c */ /* 0x000fe200047a1670 */
[----:B0-----:R-:W-:-:S04]  /*8940*/  @!P4 IMAD R9, R76, R95, RZ ;  /* 0x0000005f4c09c224 */ /* 0x001fc800078e02ff */
[-C--:B------:R-:W-:Y:S01]  /*8950*/  @!P3 IMAD R77, R77, R95.reuse, RZ ;  /* 0x0000005f4d4db224 */ /* 0x080fe200078e02ff */
[----:B------:R-:W-:Y:S01]  /*8960*/  @!P4 STG.E.U8 desc[UR36][R4.64+0x68], R9 ;  /* 0x000068090400c986 */ /* 0x000fe2000c101124 */
[C---:B------:R-:W-:Y:S02]  /*8970*/  ISETP.LT.OR P4, PT, R3.reuse, 0x72, !P1 ;  /* 0x000000720300780c */ /* 0x040fe40004f81670 */
[-C--:B--2---:R-:W-:Y:S01]  /*8980*/  @!P2 IMAD R11, R78, R95.reuse, RZ ;  /* 0x0000005f4e0ba224 */ /* 0x084fe200078e02ff */
[----:B------:R-:W-:Y:S01]  /*8990*/  @!P3 STG.E.U8 desc[UR36][R4.64+0x69], R77 ;  /* 0x0000694d0400b986 */ /* 0x000fe2000c101124 */
[----:B------:R-:W-:Y:S02]  /*89a0*/  ISETP.LT.OR P3, PT, R3, 0x71, !P1 ;  /* 0x000000710300780c */ /* 0x000fe40004f61670 */
[----:B------:R-:W-:Y:S01]  /*89b0*/  @!P5 IMAD R79, R79, R95, RZ ;  /* 0x0000005f4f4fd224 */ /* 0x000fe200078e02ff */
[----:B------:R0:W-:Y:S01]  /*89c0*/  @!P2 STG.E.U8 desc[UR36][R6.64+0x68], R11 ;  /* 0x0000680b0600a986 */ /* 0x0001e2000c101124 */
[----:B------:R-:W-:-:S03]  /*89d0*/  ISETP.LT.OR P2, PT, R3, 0x71, !P0 ;  /* 0x000000710300780c */ /* 0x000fc60004741670 */
[----:B------:R2:W-:Y:S01]  /*89e0*/  @!P5 STG.E.U8 desc[UR36][R6.64+0x69], R79 ;  /* 0x0000694f0600d986 */ /* 0x0005e2000c101124 */
[----:B------:R-:W-:Y:S01]  /*89f0*/  ISETP.LT.OR P5, PT, R3, 0x79, !P0 ;  /* 0x000000790300780c */ /* 0x000fe200047a1670 */
[----:B------:R-:W-:-:S04]  /*8a00*/  @!P4 IMAD R81, R81, R95, RZ ;  /* 0x0000005f5151c224 */ /* 0x000fc800078e02ff */
[-C--:B-1----:R-:W-:Y:S01]  /*8a10*/  @!P3 IMAD R13, R80, R95.reuse, RZ ;  /* 0x0000005f500db224 */ /* 0x082fe200078e02ff */
[----:B------:R2:W-:Y:S01]  /*8a20*/  @!P4 STG.E.U8 desc[UR36][R4.64+0x71], R81 ;  /* 0x000071510400c986 */ /* 0x0005e2000c101124 */
[C---:B------:R-:W-:Y:S02]  /*8a30*/  ISETP.LT.OR P4, PT, R3.reuse, 0x72, !P0 ;  /* 0x000000720300780c */ /* 0x040fe40004781670 */
[C---:B------:R-:W-:Y:S01]  /*8a40*/  ISETP.LT.OR P0, PT, R3.reuse, 0x7a, !P0 ;  /* 0x0000007a0300780c */ /* 0x040fe20004701670 */
[----:B------:R2:W-:Y:S01]  /*8a50*/  @!P3 STG.E.U8 desc[UR36][R4.64+0x70], R13 ;  /* 0x0000700d0400b986 */ /* 0x0005e2000c101124 */
[C---:B------:R-:W-:Y:S02]  /*8a60*/  ISETP.LT.OR P3, PT, R3.reuse, 0x79, !P1 ;  /* 0x000000790300780c */ /* 0x040fe40004f61670 */
[----:B------:R-:W-:Y:S01]  /*8a70*/  ISETP.LT.OR P1, PT, R3, 0x7a, !P1 ;  /* 0x0000007a0300780c */ /* 0x000fe20004f21670 */
[-C--:B------:R-:W-:Y:S02]  /*8a80*/  @!P2 IMAD R3, R82, R95.reuse, RZ ;  /* 0x0000005f5203a224 */ /* 0x080fe400078e02ff */
[----:B0-----:R-:W-:-:S03]  /*8a90*/  @!P5 IMAD R11, R86, R95, RZ ;  /* 0x0000005f560bd224 */ /* 0x001fc600078e02ff */
[----:B------:R2:W-:Y:S01]  /*8aa0*/  @!P2 STG.E.U8 desc[UR36][R6.64+0x70], R3 ;  /* 0x000070030600a986 */ /* 0x0005e2000c101124 */
[-C--:B------:R-:W-:Y:S02]  /*8ab0*/  @!P4 IMAD R83, R83, R95.reuse, RZ ;  /* 0x0000005f5353c224 */ /* 0x080fe400078e02ff */
[-C--:B------:R-:W-:Y:S02]  /*8ac0*/  @!P0 IMAD R87, R87, R95.reuse, RZ ;  /* 0x0000005f57578224 */ /* 0x080fe400078e02ff */
[-C--:B------:R-:W-:Y:S01]  /*8ad0*/  @!P3 IMAD R9, R84, R95.reuse, RZ ;  /* 0x0000005f5409b224 */ /* 0x080fe200078e02ff */
[----:B------:R2:W-:Y:S01]  /*8ae0*/  @!P4 STG.E.U8 desc[UR36][R6.64+0x71], R83 ;  /* 0x000071530600c986 */ /* 0x0005e2000c101124 */
[----:B------:R-:W-:-:S03]  /*8af0*/  @!P1 IMAD R85, R85, R95, RZ ;  /* 0x0000005f55559224 */ /* 0x000fc600078e02ff */
[----:B------:R2:W-:Y:S04]  /*8b00*/  @!P3 STG.E.U8 desc[UR36][R4.64+0x78], R9 ;  /* 0x000078090400b986 */ /* 0x0005e8000c101124 */
[----:B------:R2:W-:Y:S04]  /*8b10*/  @!P1 STG.E.U8 desc[UR36][R4.64+0x79], R85 ;  /* 0x0000795504009986 */ /* 0x0005e8000c101124 */
[----:B------:R2:W-:Y:S04]  /*8b20*/  @!P5 STG.E.U8 desc[UR36][R6.64+0x78], R11 ;  /* 0x0000780b0600d986 */ /* 0x0005e8000c101124 */
[----:B------:R2:W-:Y:S02]  /*8b30*/  @!P0 STG.E.U8 desc[UR36][R6.64+0x79], R87 ;  /* 0x0000795706008986 */ /* 0x0005e4000c101124 */
.L_x_175:
[----:B------:R-:W-:Y:S05]  /*8b40*/  BSYNC B0 ;  /* 0x0000000000007941 */ /* 0x000fea0003800000 */
.L_x_45:
[----:B------:R-:W-:Y:S01]  /*8b50*/  IADD3 R16, P0, R16, UR38, RZ ;  /* 0x0000002610107c10 */ /* 0x000fe2000ff1e0ff */
[----:B------:R-:W-:Y:S01]  /*8b60*/  ULDC.64 UR4, c[0x0][0x650] ;  /* 0x0001940000047ab9 */ /* 0x000fe20000000a00 */
[----:B--2---:R-:W-:Y:S01]  /*8b70*/  PRMT R3, RZ, 0x7610, R3 ;  /* 0x00007610ff037816 */ /* 0x004fe20000000003 */
[----:B------:R-:W-:Y:S01]  /*8b80*/  IMAD.MOV.U32 R93, RZ, RZ, -0x1 ;  /* 0xffffffffff5d7424 */ /* 0x000fe200078e00ff */
[----:B------:R-:W-:Y:S01]  /*8b90*/  IADD3.X R17, R17, UR42, RZ, P0, !PT ;  /* 0x0000002a11117c10 */ /* 0x000fe200087fe4ff */
[----:B------:R-:W-:Y:S01]  /*8ba0*/  IMAD.MOV.U32 R92, RZ, RZ, -0x1 ;  /* 0xffffffffff5c7424 */ /* 0x000fe200078e00ff */
[----:B------:R-:W-:-:S04]  /*8bb0*/  ISETP.GE.U32.AND P0, PT, R16, UR4, PT ;  /* 0x0000000410007c0c */ /* 0x000fc8000bf06070 */
[----:B------:R-:W-:-:S13]  /*8bc0*/  ISETP.GE.U32.AND.EX P0, PT, R17, UR5, PT, P0 ;  /* 0x0000000511007c0c */ /* 0x000fda000bf06100 */
[----:B------:R-:W-:Y:S05]  /*8bd0*/  @P0 BRA `(.L_x_176) ;  /* 0x00000004004c0947 */ /* 0x000fea0003800000 */
[----:B------:R-:W2:Y:S01]  /*8be0*/  LDC.64 R10, c[0x0][0x628] ;  /* 0x00018a00ff0a7b82 */ /* 0x000ea20000000a00 */
[----:B------:R-:W3:Y:S01]  /*8bf0*/  S2R R12, SR_CTAID.X ;  /* 0x00000000000c7919 */ /* 0x000ee20000002500 */
[----:B------:R-:W-:Y:S02]  /*8c00*/  IMAD.MOV.U32 R8, RZ, RZ, R16 ;  /* 0x000000ffff087224 */ /* 0x000fe400078e0010 */
[----:B------:R-:W-:Y:S01]  /*8c10*/  IMAD.MOV.U32 R9, RZ, RZ, R17 ;  /* 0x000000ffff097224 */ /* 0x000fe200078e0011 */
[----:B------:R-:W0:Y:S03]  /*8c20*/  S2R R20, SR_CTAID.Y ;  /* 0x0000000000147919 */ /* 0x000e260000002600 */
[----:B------:R-:W0:Y:S08]  /*8c30*/  LDC R0, c[0x0][0x630] ;  /* 0x00018c00ff007b82 */ /* 0x000e300000000800 */
[----:B------:R-:W0:Y:S01]  /*8c40*/  LDC.64 R14, c[0x0][0x620] ;  /* 0x00018800ff0e7b82 */ /* 0x000e220000000a00 */
[----:B--2---:R-:W-:-:S04]  /*8c50*/  ISETP.NE.U32.AND P0, PT, R10, RZ, PT ;  /* 0x000000ff0a00720c */ /* 0x004fc80003f05070 */
[----:B------:R-:W-:-:S13]  /*8c60*/  ISETP.NE.AND.EX P0, PT, R11, RZ, PT, P0 ;  /* 0x000000ff0b00720c */ /* 0x000fda0003f05300 */
[----:B0--3--:R-:W-:Y:S05]  /*8c70*/  @!P0 BRA `(.L_x_177) ;  /* 0x0000000000288947 */ /* 0x009fea0003800000 */
[----:B------:R-:W0:Y:S02]  /*8c80*/  LDC R3, c[0x0][0x634] ;  /* 0x00018d00ff037b82 */ /* 0x000e240000000800 */
[----:B0-----:R-:W-:-:S05]  /*8c90*/  IADD3 R3, P0, R16, R3, RZ ;  /* 0x0000000310037210 */ /* 0x001fca0007f1e0ff */
[----:B------:R-:W-:-:S04]  /*8ca0*/  IMAD.X R13, RZ, RZ, R17, P0 ;  /* 0x000000ffff0d7224 */ /* 0x000fc800000e0611 */
[----:B------:R-:W-:-:S04]  /*8cb0*/  IMAD.WIDE.U32 R4, R13, R10, RZ ;  /* 0x0000000a0d047225 */ /* 0x000fc800078e00ff */
[----:B-1--4-:R-:W-:-:S04]  /*8cc0*/  IMAD.WIDE.U32 R6, P0, R3, R11, R4 ;  /* 0x0000000b03067225 */ /* 0x012fc80007800004 */
[----:B------:R-:W-:-:S04]  /*8cd0*/  IMAD.WIDE.U32 R4, R3, R10, RZ ;  /* 0x0000000a03047225 */ /* 0x000fc800078e00ff */
[----:B------:R-:W-:Y:S01]  /*8ce0*/  IMAD.X R9, RZ, RZ, RZ, P0 ;  /* 0x000000ffff097224 */ /* 0x000fe200000e06ff */
[----:B------:R-:W-:Y:S01]  /*8cf0*/  IADD3 RZ, P0, R5, R6, RZ ;  /* 0x0000000605ff7210 */ /* 0x000fe20007f1e0ff */
[----:B------:R-:W-:-:S04]  /*8d00*/  IMAD.MOV.U32 R8, RZ, RZ, R7 ;  /* 0x000000ffff087224 */ /* 0x000fc800078e0007 */
[----:B------:R-:W-:-:S08]  /*8d10*/  IMAD.WIDE.U32.X R8, R13, R11, R8, P0 ;  /* 0x0000000b0d087225 */ /* 0x000fd000000e0408 */
.L_x_177:
[-CC-:B------:R-:W-:Y:S01]  /*8d20*/  SHF.R.U64 R92, R8, R0.reuse, R9.reuse ;  /* 0x00000000085c7219 */ /* 0x180fe20000001209 */
[----:B----4-:R-:W0:Y:S01]  /*8d30*/  LDC.64 R26, c[0x0][0x640] ;  /* 0x00019000ff1a7b82 */ /* 0x010e220000000a00 */
[----:B------:R-:W-:Y:S01]  /*8d40*/  SHF.R.U32.HI R0, RZ, R0, R9 ;  /* 0x00000000ff007219 */ /* 0x000fe20000011609 */
[----:B------:R-:W-:Y:S01]  /*8d50*/  ULDC UR4, c[0x0][0x150] ;  /* 0x0000540000047ab9 */ /* 0x000fe20000000800 */
[----:B------:R-:W-:Y:S02]  /*8d60*/  IADD3 R3, P0, RZ, -R92, RZ ;  /* 0x8000005cff037210 */ /* 0x000fe40007f1e0ff */
[----:B-1----:R-:W-:-:S03]  /*8d70*/  I2FP.F32.U32 R7, R12 ;  /* 0x0000000c00077245 */ /* 0x002fc60000201000 */
[----:B------:R-:W1:Y:S01]  /*8d80*/  LDC R6, c[0x0][0x618] ;  /* 0x00018600ff067b82 */ /* 0x000e620000000800 */
[----:B------:R-:W-:Y:S02]  /*8d90*/  IMAD.X R5, RZ, RZ, ~R0, P0 ;  /* 0x000000ffff057224 */ /* 0x000fe400000e0e00 */
[----:B------:R-:W-:Y:S01]  /*8da0*/  FMUL R7, R7, UR4 ;  /* 0x0000000407077c20 */ /* 0x000fe20008400000 */
[----:B------:R-:W-:Y:S01]  /*8db0*/  ULDC UR4, c[0x0][0x154] ;  /* 0x0000550000047ab9 */ /* 0x000fe20000000800 */
[-C--:B------:R-:W-:Y:S02]  /*8dc0*/  IMAD R0, R5, R14.reuse, RZ ;  /* 0x0000000e05007224 */ /* 0x080fe400078e02ff */
[C---:B------:R-:W-:Y:S01]  /*8dd0*/  IMAD.WIDE.U32 R4, R3.reuse, R14, R16 ;  /* 0x0000000e03047225 */ /* 0x040fe200078e0010 */
[----:B------:R-:W2:Y:S01]  /*8de0*/  LDC R11, c[0x0][0x608] ;  /* 0x00018200ff0b7b82 */ /* 0x000ea20000000800 */
[----:B------:R-:W3:Y:S02]  /*8df0*/  F2I.U32.TRUNC.NTZ R7, R7 ;  /* 0x0000000700077305 */ /* 0x000ee4000020f000 */
[----:B------:R-:W-:-:S04]  /*8e00*/  IMAD R3, R3, R15, R0 ;  /* 0x0000000f03037224 */ /* 0x000fc800078e0200 */
[----:B------:R-:W-:Y:S01]  /*8e10*/  IMAD.IADD R3, R5, 0x1, R3 ;  /* 0x0000000105037824 */ /* 0x000fe200078e0203 */
[----:B------:R-:W4:Y:S01]  /*8e20*/  LDC R25, c[0x0][0x658] ;  /* 0x00019600ff197b82 */ /* 0x000f220000000800 */
[----:B------:R-:W-:Y:S02]  /*8e30*/  I2FP.F32.U32 R5, R20 ;  /* 0x0000001400057245 */ /* 0x000fe40000201000 */
[----:B0-----:R-:W-:-:S04]  /*8e40*/  ISETP.NE.U32.AND P0, PT, R26, RZ, PT ;  /* 0x000000ff1a00720c */ /* 0x001fc80003f05070 */
[----:B------:R-:W-:Y:S01]  /*8e50*/  ISETP.NE.AND.EX P0, PT, R27, RZ, PT, P0 ;  /* 0x000000ff1b00720c */ /* 0x000fe20003f05300 */
[----:B------:R-:W0:Y:S01]  /*8e60*/  LDC R9, c[0x0][0x144] ;  /* 0x00005100ff097b82 */ /* 0x000e220000000800 */
[-C--:B-1----:R-:W-:Y:S01]  /*8e70*/  SHF.R.U64 R13, R4, R6.reuse, R3 ;  /* 0x00000006040d7219 */ /* 0x082fe20000001203 */
[----:B---3--:R-:W-:Y:S01]  /*8e80*/  IMAD.MOV R7, RZ, RZ, -R7 ;  /* 0x000000ffff077224 */ /* 0x008fe200078e0a07 */
[----:B------:R-:W-:Y:S01]  /*8e90*/  SHF.R.U32.HI R0, RZ, R6, R3 ;  /* 0x00000006ff007219 */ /* 0x000fe20000011603 */
[----:B------:R-:W-:-:S04]  /*8ea0*/  FMUL R3, R5, UR4 ;  /* 0x0000000405037c20 */ /* 0x000fc80008400000 */
[----:B------:R-:W1:Y:S01]  /*8eb0*/  LDC R23, c[0x0][0x148] ;  /* 0x00005200ff177b82 */ /* 0x000e620000000800 */
[----:B------:R3:W0:Y:S01]  /*8ec0*/  F2I.U32.TRUNC.NTZ R10, R3 ;  /* 0x00000003000a7305 */ /* 0x000622000020f000 */
[-CC-:B--2---:R-:W-:Y:S02]  /*8ed0*/  SHF.R.U64 R15, R13, R11.reuse, R0.reuse ;  /* 0x0000000b0d0f7219 */ /* 0x184fe40000001200 */
[----:B------:R-:W-:-:S04]  /*8ee0*/  SHF.R.U32.HI R0, RZ, R11, R0 ;  /* 0x0000000bff007219 */ /* 0x000fc80000011600 */
[----:B------:R-:W2:Y:S01]  /*8ef0*/  LDC R14, c[0x0][0x648] ;  /* 0x00019200ff0e7b82 */ /* 0x000ea20000000800 */
[-CC-:B----4-:R-:W-:Y:S02]  /*8f00*/  SHF.R.U64 R21, R15, R25.reuse, R0.reuse ;  /* 0x000000190f157219 */ /* 0x190fe40000001200 */
[----:B------:R-:W-:-:S03]  /*8f10*/  SHF.R.U32.HI R5, RZ, R25, R0 ;  /* 0x00000019ff057219 */ /* 0x000fc60000011600 */
[----:B------:R-:W-:Y:S02]  /*8f20*/  IMAD.MOV.U32 R4, RZ, RZ, R21 ;  /* 0x000000ffff047224 */ /* 0x000fe400078e0015 */
[----:B------:R-:W4:Y:S01]  /*8f30*/  LDC R22, c[0x0][0x638] ;  /* 0x00018e00ff167b82 */ /* 0x000f220000000800 */
[----:B0-----:R-:W-:-:S07]  /*8f40*/  IMAD R25, R9, R7, R12 ;  /* 0x0000000709197224 */ /* 0x001fce00078e020c */
[----:B------:R-:W0:Y:S08]  /*8f50*/  LDC R24, c[0x0][0x610] ;  /* 0x00018400ff187b82 */ /* 0x000e300000000800 */
[----:B------:R-:W0:Y:S01]  /*8f60*/  LDC R28, c[0x0][0x600] ;  /* 0x00018000ff1c7b82 */ /* 0x000e220000000800 */
[----:B-1-3--:R-:W-:Y:S05]  /*8f70*/  @!P0 BRA `(.L_x_178) ;  /* 0x0000000000288947 */ /* 0x00afea0003800000 */
[----:B------:R-:W1:Y:S02]  /*8f80*/  LDC R0, c[0x0][0x64c] ;  /* 0x00019300ff007b82 */ /* 0x000e640000000800 */
[----:B-1----:R-:W-:-:S05]  /*8f90*/  IADD3 R3, P0, R21, R0, RZ ;  /* 0x0000000015037210 */ /* 0x002fca0007f1e0ff */
        /* <DEDUP_REMOVED lines=8> */
.L_x_178:
[----:B------:R-:W-:Y:S01]  /*9020*/  ISETP.NE.AND P0, PT, R2, 0x1, PT ;  /* 0x000000010200780c */ /* 0x000fe20003f05270 */
[----:B------:R-:W-:Y:S01]  /*9030*/  IMAD.MOV R10, RZ, RZ, -R10 ;  /* 0x000000ffff0a7224 */ /* 0x000fe200078e0a0a */
[----:B--2---:R-:W-:Y:S02]  /*9040*/  SHF.R.U64 R3, R4, R14, R5 ;  /* 0x0000000e04037219 */ /* 0x004fe40000001205 */
[----:B------:R-:W-:Y:S02]  /*9050*/  LOP3.LUT R0, R15, R112, RZ, 0xc0, !PT ;  /* 0x000000700f007212 */ /* 0x000fe400078ec0ff */
[----:B------:R-:W-:Y:S01]  /*9060*/  LOP3.LUT R6, R13, R110, RZ, 0xc0, !PT ;  /* 0x0000006e0d067212 */ /* 0x000fe200078ec0ff */
[----:B------:R-:W-:Y:S02]  /*9070*/  IMAD.MOV R4, RZ, RZ, -R3 ;  /* 0x000000ffff047224 */ /* 0x000fe400078e0a03 */
[----:B------:R-:W-:Y:S02]  /*9080*/  IMAD R0, R105, R3, R0 ;  /* 0x0000000369007224 */ /* 0x000fe400078e0200 */
[----:B----4-:R-:W-:-:S02]  /*9090*/  IMAD R3, R4, R22, R21 ;  /* 0x0000001604037224 */ /* 0x010fc400078e0215 */
[----:B------:R-:W-:Y:S02]  /*90a0*/  @P0 IMAD R25, R23, R10, R20 ;  /* 0x0000000a17190224 */ /* 0x000fe400078e0214 */
[----:B0-----:R-:W-:Y:S02]  /*90b0*/  IMAD R5, R3, R28, R6 ;  /* 0x0000001c03057224 */ /* 0x001fe400078e0206 */
[----:B------:R-:W-:Y:S02]  /*90c0*/  IMAD R0, R0, R24, R25 ;  /* 0x0000001800007224 */ /* 0x000fe400078e0219 */
[----:B------:R-:W-:-:S03]  /*90d0*/  IMAD.MOV.U32 R4, RZ, RZ, 0x1 ;  /* 0x00000001ff047424 */ /* 0x000fc600078e00ff */
[----:B------:R-:W-:Y:S02]  /*90e0*/  SEL R93, R5, R0, !P0 ;  /* 0x00000000055d7207 */ /* 0x000fe40004000000 */
[----:B------:R-:W-:Y:S02]  /*90f0*/  PRMT R3, R4, 0x7610, R3 ;  /* 0x0000761004037816 */ /* 0x000fe40000000003 */
[----:B------:R-:W-:-:S07]  /*9100*/  SEL R0, R0, R5, !P0 ;  /* 0x0000000500007207 */ /* 0x000fce0004000000 */
.L_x_176:
[----:B------:R-:W-:Y:S01]  /*9110*/  UIMAD.WIDE.U32 UR4, UR41, 0x24924925, URZ ;  /* 0x24924925290478a5 */ /* 0x000fe2000f8e003f */
[----:B------:R-:W-:Y:S01]  /*9120*/  LOP3.LUT P0, RZ, R3, 0xff, RZ, 0xc0, !PT ;  /* 0x000000ff03ff7812 */ /* 0x000fe2000780c0ff */
[----:B------:R-:W-:Y:S02]  /*9130*/  IMAD.MOV.U32 R94, RZ, RZ, R0 ;  /* 0x000000ffff5e7224 */ /* 0x000fe400078e0000 */
[----:B------:R-:W-:-:S04]  /*9140*/  UIADD3 UR4, UR41, -UR5, URZ ;  /* 0x8000000529047290 */ /* 0x000fc8000fffe03f */
[----:B------:R-:W-:-:S04]  /*9150*/  ULEA.HI UR4, UR4, UR5, URZ, 0x1f ;  /* 0x0000000504047291 */ /* 0x000fc8000f8ff83f */
[----:B------:R-:W-:-:S04]  /*9160*/  USHF.R.U32.HI UR4, URZ, 0x2, UR4 ;  /* 0x000000023f047899 */ /* 0x000fc80008011604 */
[----:B------:R-:W-:Y:S01]  /*9170*/  UIMAD UR41, UR4, -0x7, UR41 ;  /* 0xfffffff9042978a4 */ /* 0x000fe2000f8e0229 */
[----:B------:R-:W-:Y:S11]  /*9180*/  @P0 BRA `(.L_x_179) ;  /* 0xffffff8000500947 */ /* 0x000ff6000383ffff */
[----:B------:R-:W-:Y:S05]  /*9190*/  EXIT ;  /* 0x000000000000794d */ /* 0x000fea0003800000 */
.L_x_3:
        /* <DEDUP_REMOVED lines=26> */
.L_x_181:
        /* <DEDUP_REMOVED lines=14> */
[----:B------:R-:W-:Y:S02]  /*9420*/  IMAD R5, R7, R23, R10 ;  /* 0x0000001707057224 */ /* 0x000fe400078e020a */
[----:B------:R-:W-:Y:S02]  /*9430*/  IMAD.MOV.U32 R10, RZ, RZ, 0x1 ;  /* 0x00000001ff0a7424 */ /* 0x000fe400078e00ff */
[----:B------:R-:W-:Y:S01]  /*9440*/  IMAD.IADD R5, R9, 0x1, R5 ;  /* 0x0000000109057824 */ /* 0x000fe200078e0205 */
[----:B------:R-:W4:Y:S04]  /*9450*/  LDC R20, c[0x0][0x608] ;  /* 0x00018200ff147b82 */ /* 0x000f280000000800 */
[----:B0-----:R-:W-:-:S02]  /*9460*/  SHF.R.U64 R12, R8, R14, R5 ;  /* 0x0000000e080c7219 */ /* 0x001fc40000001205 */
[----:B------:R-:W-:Y:S02]  /*9470*/  I2FP.F32.U32 R8, R6 ;  /* 0x0000000600087245 */ /* 0x000fe40000201000 */
[----:B------:R-:W0:Y:S01]  /*9480*/  LDC R25, c[0x0][0x658] ;  /* 0x00019600ff197b82 */ /* 0x000e220000000800 */
[----:B-1----:R-:W-:Y:S01]  /*9490*/  ISETP.NE.U32.AND P0, PT, R26, RZ, PT ;  /* 0x000000ff1a00720c */ /* 0x002fe20003f05070 */
[----:B---3--:R-:W-:Y:S02]  /*94a0*/  IMAD.MOV R7, RZ, RZ, -R11 ;  /* 0x000000ffff077224 */ /* 0x008fe400078e0a0b */
[----:B------:R-:W-:Y:S01]  /*94b0*/  FMUL R8, R8, UR4 ;  /* 0x0000000408087c20 */ /* 0x000fe20008400000 */
[----:B------:R-:W-:Y:S01]  /*94c0*/  SHF.R.U32.HI R5, RZ, R14, R5 ;  /* 0x0000000eff057219 */ /* 0x000fe20000011605 */
[----:B------:R-:W-:Y:S01]  /*94d0*/  IMAD.MOV.U32 R14, RZ, RZ, -0x1 ;  /* 0xffffffffff0e7424 */ /* 0x000fe200078e00ff */
[----:B------:R-:W-:Y:S01]  /*94e0*/  ISETP.NE.AND.EX P0, PT, R27, RZ, PT, P0 ;  /* 0x000000ff1b00720c */ /* 0x000fe20003f05300 */
[----:B------:R1:W3:Y:S01]  /*94f0*/  F2I.U32.TRUNC.NTZ R19, R8 ;  /* 0x0000000800137305 */ /* 0x0002e2000020f000 */
[----:B------:R-:W1:Y:S01]  /*9500*/  LDC R21, c[0x0][0x148] ;  /* 0x00005200ff157b82 */ /* 0x000e620000000800 */
[----:B--2---:R-:W-:-:S07]  /*9510*/  IMAD R23, R13, R7, R4 ;  /* 0x000000070d177224 */ /* 0x004fce00078e0204 */
[----:B------:R-:W2:Y:S01]  /*9520*/  LDC R22, c[0x0][0x600] ;  /* 0x00018000ff167b82 */ /* 0x000ea20000000800 */
[-CC-:B----4-:R-:W-:Y:S02]  /*9530*/  SHF.R.U64 R15, R12, R20.reuse, R5.reuse ;  /* 0x000000140c0f7219 */ /* 0x190fe40000001205 */
[----:B------:R-:W-:-:S05]  /*9540*/  SHF.R.U32.HI R4, RZ, R20, R5 ;  /* 0x00000014ff047219 */ /* 0x000fca0000011605 */
[----:B------:R-:W4:Y:S01]  /*9550*/  LDC R24, c[0x0][0x648] ;  /* 0x00019200ff187b82 */ /* 0x000f220000000800 */
[-C--:B0-----:R-:W-:Y:S02]  /*9560*/  SHF.L.U32 R7, R14, R25.reuse, RZ ;  /* 0x000000190e077219 */ /* 0x081fe400000006ff */
[-CC-:B------:R-:W-:Y:S02]  /*9570*/  SHF.R.U64 R14, R15, R25.reuse, R4.reuse ;  /* 0x000000190f0e7219 */ /* 0x180fe40000001204 */
[-C--:B------:R-:W-:Y:S02]  /*9580*/  SHF.R.U32.HI R5, RZ, R25.reuse, R4 ;  /* 0x00000019ff057219 */ /* 0x080fe40000011604 */
[----:B------:R-:W-:Y:S01]  /*9590*/  SHF.L.U32 R30, R10, R25, RZ ;  /* 0x000000190a1e7219 */ /* 0x000fe200000006ff */
[----:B------:R-:W0:Y:S01]  /*95a0*/  LDC R29, c[0x0][0x638] ;  /* 0x00018e00ff1d7b82 */ /* 0x000e220000000800 */
[----:B------:R-:W-:Y:S01]  /*95b0*/  LOP3.LUT R20, RZ, R7, RZ, 0x33, !PT ;  /* 0x00000007ff147212 */ /* 0x000fe200078e33ff */
[----:B------:R-:W-:-:S06]  /*95c0*/  IMAD.MOV.U32 R4, RZ, RZ, R14 ;  /* 0x000000ffff047224 */ /* 0x000fcc00078e000e */
        /* <DEDUP_REMOVED lines=12> */
.L_x_182:
[----:B------:R-:W-:Y:S01]  /*9690*/  ISETP.NE.AND P0, PT, R2, 0x1, PT ;  /* 0x000000010200780c */ /* 0x000fe20003f05270 */
[----:B--2---:R-:W-:Y:S01]  /*96a0*/  VIADD R9, R22, 0xffffffff ;  /* 0xffffffff16097836 */ /* 0x004fe20000000000 */
[----:B----4-:R-:W-:Y:S01]  /*96b0*/  SHF.R.U64 R5, R4, R24, R5 ;  /* 0x0000001804057219 */ /* 0x010fe20000001205 */
[----:B------:R-:W-:Y:S01]  /*96c0*/  IMAD.MOV R19, RZ, RZ, -R19 ;  /* 0x000000ffff137224 */ /* 0x000fe200078e0a13 */
[----:B------:R-:W-:-:S03]  /*96d0*/  LOP3.LUT R4, R15, R20, RZ, 0xc0, !PT ;  /* 0x000000140f047212 */ /* 0x000fc600078ec0ff */
[----:B------:R-:W-:Y:S02]  /*96e0*/  IMAD.MOV R7, RZ, RZ, -R5 ;  /* 0x000000ffff077224 */ /* 0x000fe400078e0a05 */
[----:B------:R-:W-:Y:S01]  /*96f0*/  IMAD R30, R30, R5, R4 ;  /* 0x000000051e1e7224 */ /* 0x000fe200078e0204 */
[----:B------:R-:W-:Y:S01]  /*9700*/  LOP3.LUT R5, R12, R9, RZ, 0xc0, !PT ;  /* 0x000000090c057212 */ /* 0x000fe200078ec0ff */
[----:B0-----:R-:W-:Y:S02]  /*9710*/  IMAD R4, R7, R29, R14 ;  /* 0x0000001d07047224 */ /* 0x001fe400078e020e */
[----:B------:R-:W-:Y:S02]  /*9720*/  @P0 IMAD R23, R21, R19, R6 ;  /* 0x0000001315170224 */ /* 0x000fe400078e0206 */
[----:B------:R-:W-:Y:S02]  /*9730*/  IMAD R5, R4, R22, R5 ;  /* 0x0000001604057224 */ /* 0x000fe400078e0205 */
[----:B------:R-:W-:-:S02]  /*9740*/  IMAD R30, R30, R32, R23 ;  /* 0x000000201e1e7224 */ /* 0x000fc400078e0217 */
[----:B------:R-:W-:-:S03]  /*9750*/  IMAD.MOV.U32 R7, RZ, RZ, 0x1 ;  /* 0x00000001ff077424 */ /* 0x000fc600078e00ff */
[----:B------:R-:W-:Y:S02]  /*9760*/  SEL R29, R5, R30, !P0 ;  /* 0x0000001e051d7207 */ /* 0x000fe40004000000 */
[----:B------:R-:W-:-:S07]  /*9770*/  SEL R30, R30, R5, !P0 ;  /* 0x000000051e1e7207 */ /* 0x000fce0004000000 */
.L_x_180:
[----:B------:R-:W-:-:S08]  /*9780*/  NOP ;  /* 0x0000000000007918 */ /* 0x000fd00000000000 */
[----:B------:R-:W0:-:S00]  /*9790*/  USETMAXREG.DEALLOC.CTAPOOL 0x28 ;  /* 0x00000028000079c8 */ /* 0x000e0000080e0500 */
[----:B0-----:R-:W-:-:S13]  /*97a0*/  ISETP.NE.AND P0, PT, R3, RZ, PT ;  /* 0x000000ff0300720c */ /* 0x001fda0003f05270 */
[----:B------:R-:W-:Y:S05]  /*97b0*/  @P0 EXIT ;  /* 0x000000000000094d */ /* 0x000fea0003800000 */
[----:B------:R-:W-:Y:S01]  /*97c0*/  LOP3.LUT P0, RZ, R7, 0xff, RZ, 0xc0, !PT ;  /* 0x000000ff07ff7812 */ /* 0x000fe2000780c0ff */
[----:B------:R-:W-:Y:S02]  /*97d0*/  IMAD.MOV.U32 R26, RZ, RZ, 0x1 ;  /* 0x00000001ff1a7424 */ /* 0x000fe400078e00ff */
[----:B------:R-:W-:-:S10]  /*97e0*/  IMAD.MOV.U32 R27, RZ, RZ, RZ ;  /* 0x000000ffff1b7224 */ /* 0x000fd400078e00ff */
[----:B------:R-:W-:Y:S05]  /*97f0*/  @!P0 BRA `(.L_x_183) ;  /* 0x0000000c00c48947 */ /* 0x000fea0003800000 */
[----:B------:R-:W0:Y:S01]  /*9800*/  LDC R3, c[0x0][0x28c] ;  /* 0x0000a300ff037b82 */ /* 0x000e220000000800 */
[C---:B------:R-:W-:Y:S01]  /*9810*/  ISETP.NE.AND P1, PT, R31.reuse, RZ, PT ;  /* 0x000000ff1f00720c */ /* 0x040fe20003f25270 */
[----:B------:R-:W-:Y:S01]  /*9820*/  ULDC UR41, c[0x0][0x658] ;  /* 0x0001960000297ab9 */ /* 0x000fe20000000800 */
[----:B------:R-:W-:Y:S01]  /*9830*/  LOP3.LUT P0, RZ, R0, 0x1f, RZ, 0xc0, !PT ;  /* 0x0000001f00ff7812 */ /* 0x000fe2000780c0ff */
[----:B------:R-:W-:Y:S01]  /*9840*/  UMOV UR4, 0xffffffff ;  /* 0xffffffff00047882 */ /* 0x000fe20000000000 */
[----:B------:R-:W-:Y:S01]  /*9850*/  P2R R0, PR, RZ, 0x2 ;  /* 0x00000002ff007803 */ /* 0x000fe20000000000 */
[----:B------:R-:W-:Y:S01]  /*9860*/  BSSY B7, `(.L_x_183) ;  /* 0x00000ea000077945 */ /* 0x000fe20003800000 */
[----:B------:R-:W-:Y:S01]  /*9870*/  ISETP.NE.OR P0, PT, R31, RZ, !P0 ;  /* 0x000000ff1f00720c */ /* 0x000fe20004705670 */
[----:B------:R-:W-:Y:S01]  /*9880*/  USHF.L.U32 UR4, UR4, UR41, URZ ;  /* 0x0000002904047299 */ /* 0x000fe2000800063f */
[----:B------:R-:W-:Y:S01]  /*9890*/  IMAD.MOV.U32 R23, RZ, RZ, 0x1 ;  /* 0x00000001ff177424 */ /* 0x000fe200078e00ff */
[----:B------:R-:W-:Y:S01]  /*98a0*/  LOP3.LUT R25, R18, 0x2, RZ, 0xfc, !PT ;  /* 0x0000000212197812 */ /* 0x000fe200078efcff */
[----:B------:R-:W-:Y:S01]  /*98b0*/  IMAD.MOV.U32 R26, RZ, RZ, 0x1 ;  /* 0x00000001ff1a7424 */ /* 0x000fe200078e00ff */
[----:B------:R-:W-:Y:S01]  /*98c0*/  P2R R32, PR, RZ, 0x1 ;  /* 0x00000001ff207803 */ /* 0x000fe20000000000 */
[----:B------:R-:W-:Y:S01]  /*98d0*/  IMAD.MOV.U32 R27, RZ, RZ, RZ ;  /* 0x000000ffff1b7224 */ /* 0x000fe200078e00ff */
[----:B------:R-:W-:Y:S01]  /*98e0*/  ULDC UR40, c[0x0][0x600] ;  /* 0x0001800000287ab9 */ /* 0x000fe20000000800 */
[----:B------:R-:W-:Y:S01]  /*98f0*/  UMOV UR5, 0x1 ;  /* 0x0000000100057882 */ /* 0x000fe20000000000 */
[----:B------:R-:W-:-:S02]  /*9900*/  UIADD3 UR40, UR40, -0x1, URZ ;  /* 0xffffffff28287890 */ /* 0x000fc4000fffe03f */
[----:B------:R-:W-:Y:S02]  /*9910*/  USHF.L.U32 UR41, UR5, UR41, URZ ;  /* 0x0000002905297299 */ /* 0x000fe4000800063f */
[----:B------:R-:W-:Y:S01]  /*9920*/  ULOP3.LUT UR43, URZ, UR4, URZ, 0x33, !UPT ;  /* 0x000000043f2b7292 */ /* 0x000fe2000f8e333f */
[----:B------:R-:W-:Y:S01]  /*9930*/  ULDC.64 UR36, c[0x0][0x198] ;  /* 0x0000660000247ab9 */ /* 0x000fe20000000a00 */
[----:B0-----:R-:W-:-:S05]  /*9940*/  VIADD R3, R3, 0x7f ;  /* 0x0000007f03037836 */ /* 0x001fca0000000000 */
[----:B------:R-:W-:-:S04]  /*9950*/  SHF.R.S32.HI R0, RZ, 0x1f, R3 ;  /* 0x0000001fff007819 */ /* 0x000fc80000011403 */
[----:B------:R-:W-:-:S04]  /*9960*/  LEA.HI R0, R0, R3, RZ, 0x7 ;  /* 0x0000000300007211 */ /* 0x000fc800078f38ff */
[----:B------:R-:W-:-:S05]  /*9970*/  SHF.R.S32.HI R24, RZ, 0x7, R0 ;  /* 0x00000007ff187819 */ /* 0x000fca0000011400 */
[----:B------:R-:W-:-:S07]  /*9980*/  VIADD R22, R24, 0x1 ;  /* 0x0000000118167836 */ /* 0x000fce0000000000 */
.L_x_197:
[----:B------:R-:W-:-:S03]  /*9990*/  UMOV UR4, 0xffffffff ;  /* 0xffffffff00047882 */ /* 0x000fc60000000000 */
[----:B------:R-:W-:Y:S05]  /*99a0*/  BRA.DIV UR4, `(.L_x_184) ;  /* 0x00000016041c7947 */ /* 0x000fea000b800000 */
[----:B------:R-:W-:-:S13]  /*99b0*/  ELECT P6, URZ, PT ;  /* 0x00000000003f782f */ /* 0x000fda00038c0000 */
.L_x_219:
[----:B------:R-:W-:Y:S04]  /*99c0*/  BSSY B6, `(.L_x_185) ;  /* 0x0000060000067945 */ /* 0x000fe80003800000 */
[----:B------:R-:W-:Y:S05]  /*99d0*/  @!P6 BRA `(.L_x_186) ;  /* 0x000000040078e947 */ /* 0x000fea0003800000 */
[----:B------:R-:W0:Y:S01]  /*99e0*/  S2R R0, SR_CgaCtaId ;  /* 0x0000000000007919 */ /* 0x000e220000008800 */
[----:B------:R-:W-:-:S04]  /*99f0*/  MOV R19, 0x400 ;  /* 0x0000040000137802 */ /* 0x000fc80000000f00 */
[----:B0-----:R-:W-:-:S05]  /*9a00*/  LEA R19, R0, R19, 0x18 ;  /* 0x0000001300137211 */ /* 0x001fca00078ec0ff */
[----:B------:R-:W-:-:S05]  /*9a10*/  VIADD R0, R19, 0x800 ;  /* 0x0000080013007836 */ /* 0x000fca0000000000 */
[----:B------:R-:W-:-:S13]  /*9a20*/  LOP3.LUT P0, RZ, R0, 0x3ff, RZ, 0xc0, !PT ;  /* 0x000003ff00ff7812 */ /* 0x000fda000780c0ff */
[----:B------:R-:W-:Y:S05]  /*9a30*/  @!P0 BRA `(.L_x_187) ;  /* 0x0000000000408947 */ /* 0x000fea0003800000 */
[----:B------:R-:W-:Y:S01]  /*9a40*/  MOV R14, 0x0 ;  /* 0x00000000000e7802 */ /* 0x000fe20000000f00 */
[----:B------:R-:W-:Y:S01]  /*9a50*/  ULDC.64 UR4, c[0x4][0x70] ;  /* 0x01001c0000047ab9 */ /* 0x000fe20000000a00 */
[----:B------:R-:W-:Y:S01]  /*9a60*/  ULDC.64 UR6, c[0x4][0x8] ;  /* 0x0100020000067ab9 */ /* 0x000fe20000000a00 */
[----:B------:R-:W-:Y:S02]  /*9a70*/  IMAD.U32 R4, RZ, RZ, UR4 ;  /* 0x00000004ff047e24 */ /* 0x000fe4000f8e00ff */
[----:B------:R-:W-:Y:S01]  /*9a80*/  IMAD.U32 R5, RZ, RZ, UR5 ;  /* 0x00000005ff057e24 */ /* 0x000fe2000f8e00ff */
[----:B------:R-:W0:Y:S01]  /*9a90*/  LDC.64 R14, c[0x4][R14] ;  /* 0x010000000e0e7b82 */ /* 0x000e220000000a00 */
[----:B------:R-:W-:Y:S01]  /*9aa0*/  ULDC.64 UR4, c[0x4][0x78] ;  /* 0x01001e0000047ab9 */ /* 0x000fe20000000a00 */
[----:B------:R-:W-:Y:S02]  /*9ab0*/  IMAD.U32 R10, RZ, RZ, UR6 ;  /* 0x00000006ff0a7e24 */ /* 0x000fe4000f8e00ff */
[----:B------:R-:W-:-:S02]  /*9ac0*/  IMAD.U32 R6, RZ, RZ, UR4 ;  /* 0x00000004ff067e24 */ /* 0x000fc4000f8e00ff */
[----:B------:R-:W-:Y:S02]  /*9ad0*/  IMAD.U32 R7, RZ, RZ, UR5 ;  /* 0x00000005ff077e24 */ /* 0x000fe4000f8e00ff */
[----:B------:R-:W-:Y:S02]  /*9ae0*/  IMAD.U32 R11, RZ, RZ, UR7 ;  /* 0x00000007ff0b7e24 */ /* 0x000fe4000f8e00ff */
[----:B------:R-:W-:Y:S02]  /*9af0*/  IMAD.MOV.U32 R8, RZ, RZ, 0x70 ;  /* 0x00000070ff087424 */ /* 0x000fe400078e00ff */
[----:B------:R-:W-:Y:S02]  /*9b00*/  IMAD.MOV.U32 R12, RZ, RZ, 0x1 ;  /* 0x00000001ff0c7424 */ /* 0x000fe400078e00ff */
[----:B------:R-:W-:-:S07]  /*9b10*/  IMAD.MOV.U32 R13, RZ, RZ, RZ ;  /* 0x000000ffff0d7224 */ /* 0x000fce00078e00ff */
[----:B------:R-:W-:-:S07]  /*9b20*/  LEPC R20, `(.L_x_187) ;  /* 0x000000001014794e */ /* 0x000fce0000000000 */
[----:B0-----:R-:W-:Y:S05]  /*9b30*/  CALL.ABS.NOINC R14 ;  /* 0x000000000e007343 */ /* 0x001fea0003c00000 */
.L_x_187:
        /* <DEDUP_REMOVED lines=19> */
.L_x_188:
[----:B------:R-:W0:Y:S02]  /*9c70*/  LDC R0, c[0x0][0x28c] ;  /* 0x0000a300ff007b82 */ /* 0x000e240000000800 */
[----:B0-----:R-:W-:-:S13]  /*9c80*/  ISETP.GE.AND P0, PT, R0, 0x1, PT ;  /* 0x000000010000780c */ /* 0x001fda0003f06270 */
[----:B------:R-:W-:Y:S05]  /*9c90*/  @!P0 BRA `(.L_x_186) ;  /* 0x0000000000c88947 */ /* 0x000fea0003800000 */
[----:B------:R-:W-:Y:S02]  /*9ca0*/  IMAD.SHL.U32 R29, R29, 0x80, RZ ;  /* 0x000000801d1d7824 */ /* 0x000fe400078e00ff */
[----:B------:R-:W-:Y:S02]  /*9cb0*/  IMAD.SHL.U32 R30, R30, 0x80, RZ ;  /* 0x000000801e1e7824 */ /* 0x000fe400078e00ff */
[----:B------:R-:W-:Y:S02]  /*9cc0*/  IMAD.MOV.U32 R7, RZ, RZ, RZ ;  /* 0x000000ffff077224 */ /* 0x000fe400078e00ff */
[----:B------:R-:W-:Y:S02]  /*9cd0*/  IMAD.MOV.U32 R0, RZ, RZ, R22 ;  /* 0x000000ffff007224 */ /* 0x000fe400078e0016 */
[----:B------:R-:W-:Y:S02]  /*9ce0*/  IMAD.MOV.U32 R3, RZ, RZ, R26 ;  /* 0x000000ffff037224 */ /* 0x000fe400078e001a */
[----:B------:R-:W-:-:S07]  /*9cf0*/  IMAD.MOV.U32 R4, RZ, RZ, R27 ;  /* 0x000000ffff047224 */ /* 0x000fce00078e001b */
.L_x_192:
[----:B------:R-:W-:Y:S01]  /*9d00*/  IMAD R8, R4, 0x8, R19 ;  /* 0x0000000804087824 */ /* 0x000fe200078e0213 */
[----:B------:R-:W-:Y:S02]  /*9d10*/  SHF.L.U32 R5, R3, 0x1f, RZ ;  /* 0x0000001f03057819 */ /* 0x000fe400000006ff */
[----:B------:R-:W-:Y:S02]  /*9d20*/  ISETP.NE.AND P1, PT, R31, RZ, PT ;  /* 0x000000ff1f00720c */ /* 0x000fe40003f25270 */
[----:B------:R-:W0:Y:S11]  /*9d30*/  SYNCS.PHASECHK.TRANS64.TRYWAIT P0, [R8+URZ+0x38], R5 ;  /* 0x00003805080075a7 */ /* 0x000e36000800017f */
[----:B------:R-:W1:Y:S01]  /*9d40*/  @!P1 LDC R6, c[0x0][0x500] ;  /* 0x00014000ff069b82 */ /* 0x000e620000000800 */
[----:B0-----:R-:W-:Y:S05]  /*9d50*/  @!P0 BRA `(.L_x_189) ;  /* 0x0000001000508947 */ /* 0x001fea0003800000 */
.L_x_220:
[----:B------:R-:W-:Y:S02]  /*9d60*/  ISETP.NE.AND P0, PT, R31, RZ, PT ;  /* 0x000000ff1f00720c */ /* 0x000fe40003f05270 */
[----:B0-----:R-:W-:-:S11]  /*9d70*/  PRMT R5, R25, 0x9910, RZ ;  /* 0x0000991019057816 */ /* 0x001fd600000000ff */
[----:B-1----:R0:W-:Y:S01]  /*9d80*/  @!P0 SYNCS.ARRIVE.TRANS64 RZ, [R8+URZ], R6 ;  /* 0x0000000608ff89a7 */ /* 0x0021e2000800003f */
[----:B------:R-:W-:-:S13]  /*9d90*/  ISETP.NE.AND P0, PT, R5, 0x2, PT ;  /* 0x000000020500780c */ /* 0x000fda0003f05270 */
[----:B0-----:R-:W-:Y:S05]  /*9da0*/  @P0 BRA `(.L_x_190) ;  /* 0x0000000000040947 */ /* 0x001fea0003800000 */
[----:B------:R-:W-:Y:S01]  /*9db0*/  BPT.TRAP 0x1 ;  /* 0x000000040000795c */ /* 0x000fe20000300000 */
.L_x_190:
[----:B------:R-:W-:-:S13]  /*9dc0*/  ISETP.NE.AND P0, PT, R32, RZ, PT ;  /* 0x000000ff2000720c */ /* 0x000fda0003f05270 */
[----:B------:R-:W-:Y:S05]  /*9dd0*/  @P0 BRA `(.L_x_191) ;  /* 0x0000000000040947 */ /* 0x000fea0003800000 */
[----:B------:R-:W-:Y:S01]  /*9de0*/  BPT.TRAP 0x1 ;  /* 0x000000040000795c */ /* 0x000fe20000300000 */
.L_x_191:
[----:B------:R-:W-:Y:S01]  /*9df0*/  IMAD R5, R4, 0x4000, R19 ;  /* 0x0000400004057824 */ /* 0x000fe200078e0213 */
[----:B------:R-:W-:Y:S01]  /*9e00*/  R2UR UR9, R8 ;  /* 0x00000000080972ca */ /* 0x000fe200000e0000 */
[----:B------:R-:W-:Y:S01]  /*9e10*/  VIADD R0, R0, 0xffffffff ;  /* 0xffffffff00007836 */ /* 0x000fe20000000000 */
[----:B------:R-:W-:Y:S01]  /*9e20*/  UIADD3 UR4, UP0, UR36, 0xf0, URZ ;  /* 0x000000f024047890 */ /* 0x000fe2000ff1e03f */
[----:B------:R-:W-:Y:S01]  /*9e30*/  R2UR UR10, R30 ;  /* 0x000000001e0a72ca */ /* 0x000fe200000e0000 */
[----:B------:R-:W-:Y:S01]  /*9e40*/  UIADD3 UR16, UP1, UR36, 0x1f0, URZ ;  /* 0x000001f024107890 */ /* 0x000fe2000ff3e03f */
[----:B------:R-:W-:Y:S01]  /*9e50*/  R2UR UR8, R5 ;  /* 0x00000000050872ca */ /* 0x000fe200000e0000 */
[----:B------:R-:W-:Y:S01]  /*9e60*/  UIADD3.X UR5, URZ, UR37, URZ, UP0, !UPT ;  /* 0x000000253f057290 */ /* 0x000fe200087fe43f */
[----:B------:R-:W-:Y:S01]  /*9e70*/  R2UR UR11, R7 ;  /* 0x00000000070b72ca */ /* 0x000fe200000e0000 */
[----:B------:R-:W-:Y:S01]  /*9e80*/  VIADD R4, R4, 0x1 ;  /* 0x0000000104047836 */ /* 0x000fe20000000000 */
[----:B------:R-:W-:Y:S01]  /*9e90*/  R2UR UR12, R28 ;  /* 0x000000001c0c72ca */ /* 0x000fe200000e0000 */
[----:B------:R-:W-:Y:S01]  /*9ea0*/  UIADD3.X UR17, URZ, UR37, URZ, UP1, !UPT ;  /* 0x000000253f117290 */ /* 0x000fe20008ffe43f */
[----:B------:R-:W-:Y:S01]  /*9eb0*/  R2UR UR15, R29 ;  /* 0x000000001d0f72ca */ /* 0x000fe200000e0000 */
[----:B------:R-:W-:Y:S01]  /*9ec0*/  UMOV UR6, 0x0 ;  /* 0x0000000000067882 */ /* 0x000fe20000000000 */
[----:B------:R-:W-:Y:S01]  /*9ed0*/  ISETP.GT.AND P1, PT, R0, 0x1, PT ;  /* 0x000000010000780c */ /* 0x000fe20003f24270 */
[----:B------:R-:W-:Y:S01]  /*9ee0*/  UMOV UR7, 0x10000000 ;  /* 0x1000000000077882 */ /* 0x000fe20000000000 */
[----:B------:R-:W-:Y:S01]  /*9ef0*/  ISETP.NE.AND P0, PT, R4, 0x7, PT ;  /* 0x000000070400780c */ /* 0x000fe20003f05270 */
[----:B------:R-:W-:-:S02]  /*9f00*/  VIADD R7, R7, 0x80 ;  /* 0x0000008007077836 */ /* 0x000fc40000000000 */
[----:B------:R-:W-:Y:S01]  /*9f10*/  UIADD3 UR13, UR8, 0x800, URZ ;  /* 0x00000800080d7890 */ /* 0x000fe2000fffe03f */
[----:B------:R-:W-:Y:S01]  /*9f20*/  SEL R6, RZ, 0x1, P0 ;  /* 0x00000001ff067807 */ /* 0x000fe20000000000 */
[----:B------:R-:W-:Y:S01]  /*9f30*/  UIADD3 UR14, UR8, 0x1c800, URZ ;  /* 0x0001c800080e7890 */ /* 0x000fe2000fffe03f */
[----:B------:R-:W-:Y:S02]  /*9f40*/  SEL R4, R4, RZ, P0 ;  /* 0x000000ff04047207 */ /* 0x000fe40000000000 */
[----:B------:R-:W-:Y:S02]  /*9f50*/  LOP3.LUT R3, R3, R6, RZ, 0x3c, !PT ;  /* 0x0000000603037212 */ /* 0x000fe400078e3cff */
[----:B------:R-:W-:Y:S02]  /*9f60*/  UMOV UR8, UR13 ;  /* 0x0000000d00087c82 */ /* 0x000fe40008000000 */
[----:B------:R0:W-:Y:S02]  /*9f70*/  UTMALDG.3D [UR8], [UR4], desc[UR6] ;  /* 0x00000608040075b4 */ /* 0x0001e40008011000 */
[----:B0-----:R-:W-:Y:S01]  /*9f80*/  UMOV UR8, UR14 ;  /* 0x0000000e00087c82 */ /* 0x001fe20008000000 */
[----:B------:R-:W-:-:S02]  /*9f90*/  UMOV UR10, UR15 ;  /* 0x0000000f000a7c82 */ /* 0x000fc40008000000 */
[----:B------:R0:W-:Y:S02]  /*9fa0*/  UTMALDG.3D [UR8], [UR16], desc[UR6] ;  /* 0x00000608100075b4 */ /* 0x0001e40008011000 */
[----:B0-----:R-:W-:Y:S05]  /*9fb0*/  @P1 BRA `(.L_x_192) ;  /* 0xfffffffc00501947 */ /* 0x001fea000383ffff */
.L_x_186:
[----:B------:R-:W-:Y:S05]  /*9fc0*/  BSYNC B6 ;  /* 0x0000000000067941 */ /* 0x000fea0003800000 */
.L_x_185:
[----:B------:R-:W-:Y:S01]  /*9fd0*/  LOP3.LUT P2, RZ, R23, 0xff, RZ, 0xc0, !PT ;  /* 0x000000ff17ff7812 */ /* 0x000fe2000784c0ff */
[C---:B------:R-:W-:Y:S01]  /*9fe0*/  IMAD.IADD R0, R24.reuse, 0x1, R27 ;  /* 0x0000000118007824 */ /* 0x040fe200078e021b */
[----:B------:R-:W-:Y:S01]  /*9ff0*/  ULDC.64 UR4, c[0x0][0x650] ;  /* 0x0001940000047ab9 */ /* 0x000fe20000000a00 */
[----:B------:R-:W-:Y:S01]  /*a000*/  ISETP.GE.U32.AND P1, PT, R24, 0x7, PT ;  /* 0x000000071800780c */ /* 0x000fe20003f26070 */
[----:B------:R-:W-:Y:S01]  /*a010*/  BSSY B0, `(.L_x_193) ;  /* 0x000006c000007945 */ /* 0x000fe20003800000 */
[C---:B------:R-:W-:Y:S01]  /*a020*/  IMAD.WIDE.U32 R4, R0.reuse, 0x24924925, RZ ;  /* 0x2492492500047825 */ /* 0x040fe200078e00ff */
[C---:B------:R-:W-:Y:S02]  /*a030*/  ISETP.GT.U32.AND P0, PT, R0.reuse, 0x6, PT ;  /* 0x000000060000780c */ /* 0x040fe40003f04070 */
[----:B------:R-:W-:Y:S01]  /*a040*/  PRMT R23, RZ, 0x7610, R23 ;  /* 0x00007610ff177816 */ /* 0x000fe20000000017 */
[----:B------:R-:W-:Y:S01]  /*a050*/  IMAD.IADD R4, R0, 0x1, -R5 ;  /* 0x0000000100047824 */ /* 0x000fe200078e0a05 */
[----:B------:R-:W-:Y:S01]  /*a060*/  ISETP.LT.U32.AND P0, PT, R24, 0x7, P0 ;  /* 0x000000071800780c */ /* 0x000fe20000701070 */
[----:B------:R-:W-:-:S02]  /*a070*/  IMAD.MOV.U32 R30, RZ, RZ, -0x1 ;  /* 0xffffffffff1e7424 */ /* 0x000fc400078e00ff */
[----:B------:R-:W0:Y:S01]  /*a080*/  @P2 S2R R6, SR_CgaCtaId ;  /* 0x0000000000062919 */ /* 0x000e220000008800 */
[----:B------:R-:W-:Y:S01]  /*a090*/  @P2 MOV R3, 0x400 ;  /* 0x0000040000032802 */ /* 0x000fe20000000f00 */
[----:B------:R-:W-:Y:S01]  /*a0a0*/  IMAD.MOV.U32 R29, RZ, RZ, -0x1 ;  /* 0xffffffffff1d7424 */ /* 0x000fe200078e00ff */
[----:B------:R-:W-:Y:S01]  /*a0b0*/  LEA.HI R4, R4, R5, RZ, 0x1f ;  /* 0x0000000504047211 */ /* 0x000fe200078ff8ff */
[----:B------:R-:W-:-:S03]  /*a0c0*/  IMAD.MOV.U32 R28, RZ, RZ, -0x1 ;  /* 0xffffffffff1c7424 */ /* 0x000fc600078e00ff */
[----:B------:R-:W-:Y:S02]  /*a0d0*/  SHF.R.U32.HI R27, RZ, 0x2, R4 ;  /* 0x00000002ff1b7819 */ /* 0x000fe40000011604 */
[----:B0-----:R-:W-:Y:S02]  /*a0e0*/  @P2 LEA R6, R6, R3, 0x18 ;  /* 0x0000000306062211 */ /* 0x001fe400078ec0ff */
[----:B------:R-:W-:Y:S02]  /*a0f0*/  SEL R3, RZ, 0x1, !P0 ;  /* 0x00000001ff037807 */ /* 0x000fe40004000000 */
[----:B------:R-:W-:Y:S01]  /*a100*/  IADD3 R16, P0, R16, UR38, RZ ;  /* 0x0000002610107c10 */ /* 0x000fe2000ff1e0ff */
[----:B------:R0:W-:Y:S01]  /*a110*/  @P2 SYNCS.ARRIVE.TRANS64.A1T0 RZ, [R6+URZ+0x88], RZ ;  /* 0x000088ff06ff29a7 */ /* 0x0001e2000810003f */
[----:B------:R-:W-:Y:S02]  /*a120*/  LOP3.LUT R26, R26, R3, RZ, 0x3c, !PT ;  /* 0x000000031a1a7212 */ /* 0x000fe400078e3cff */
[----:B------:R-:W-:-:S02]  /*a130*/  IADD3.X R17, R17, UR42, RZ, P0, !PT ;  /* 0x0000002a11117c10 */ /* 0x000fc400087fe4ff */
[----:B------:R-:W-:Y:S02]  /*a140*/  ISETP.GE.U32.AND P0, PT, R16, UR4, PT ;  /* 0x0000000410007c0c */ /* 0x000fe4000bf06070 */
[----:B------:R-:W-:Y:S01]  /*a150*/  @P1 LOP3.LUT R26, R26, 0x1, R27, 0x78, !PT ;  /* 0x000000011a1a1812 */ /* 0x000fe200078e781b */
[--C-:B------:R-:W-:Y:S01]  /*a160*/  IMAD R27, R27, -0x7, R0.reuse ;  /* 0xfffffff91b1b7824 */ /* 0x100fe200078e0200 */
[----:B------:R-:W-:Y:S02]  /*a170*/  ISETP.GE.U32.AND.EX P0, PT, R17, UR5, PT, P0 ;  /* 0x0000000511007c0c */ /* 0x000fe4000bf06100 */
[----:B------:R-:W-:-:S11]  /*a180*/  PRMT R0, RZ, 0x7610, R0 ;  /* 0x00007610ff007816 */ /* 0x000fd60000000000 */
[----:B0-----:R-:W-:Y:S05]  /*a190*/  @P0 BRA `(.L_x_194) ;  /* 0x00000004004c0947 */ /* 0x001fea0003800000 */
[----:B------:R-:W-:Y:S01]  /*a1a0*/  ULDC.64 UR4, c[0x0][0x628] ;  /* 0x00018a0000047ab9 */ /* 0x000fe20000000a00 */
[----:B------:R-:W0:Y:S01]  /*a1b0*/  S2R R10, SR_CTAID.X ;  /* 0x00000000000a7919 */ /* 0x000e220000002500 */
[----:B------:R-:W-:Y:S01]  /*a1c0*/  ISETP.NE.U32.AND P0, PT, RZ, UR4, PT ;  /* 0x00000004ff007c0c */ /* 0x000fe2000bf05070 */
[----:B------:R-:W-:Y:S01]  /*a1d0*/  ULDC UR7, c[0x0][0x630] ;  /* 0x00018c0000077ab9 */ /* 0x000fe20000000800 */
[----:B------:R-:W-:Y:S01]  /*a1e0*/  IMAD.MOV.U32 R4, RZ, RZ, R16 ;  /* 0x000000ffff047224 */ /* 0x000fe200078e0010 */
[----:B------:R-:W1:Y:S01]  /*a1f0*/  S2R R0, SR_CTAID.Y ;  /* 0x0000000000007919 */ /* 0x000e620000002600 */
[----:B------:R-:W-:Y:S01]  /*a200*/  ISETP.NE.AND.EX P0, PT, RZ, UR5, PT, P0 ;  /* 0x00000005ff007c0c */ /* 0x000fe2000bf05300 */
[----:B------:R-:W-:-:S12]  /*a210*/  IMAD.MOV.U32 R5, RZ, RZ, R17 ;  /* 0x000000ffff057224 */ /* 0x000fd800078e0011 */
[----:B------:R-:W-:Y:S05]  /*a220*/  @!P0 BRA `(.L_x_195) ;  /* 0x0000000000288947 */ /* 0x000fea0003800000 */
[----:B------:R-:W-:Y:S02]  /*a230*/  ULDC UR6, c[0x0][0x634] ;  /* 0x00018d0000067ab9 */ /* 0x000fe40000000800 */
[----:B------:R-:W-:-:S05]  /*a240*/  IADD3 R9, P0, R16, UR6, RZ ;  /* 0x0000000610097c10 */ /* 0x000fca000ff1e0ff */
[----:B------:R-:W-:-:S04]  /*a250*/  IMAD.X R3, RZ, RZ, R17, P0 ;  /* 0x000000ffff037224 */ /* 0x000fc800000e0611 */
[----:B------:R-:W-:-:S04]  /*a260*/  IMAD.WIDE.U32 R6, R3, UR4, RZ ;  /* 0x0000000403067c25 */ /* 0x000fc8000f8e00ff */
[----:B------:R-:W-:-:S04]  /*a270*/  IMAD.WIDE.U32 R6, P0, R9, UR5, R6 ;  /* 0x0000000509067c25 */ /* 0x000fc8000f800006 */
[----:B------:R-:W-:-:S04]  /*a280*/  IMAD.WIDE.U32 R8, R9, UR4, RZ ;  /* 0x0000000409087c25 */ /* 0x000fc8000f8e00ff */
[----:B------:R-:W-:Y:S01]  /*a290*/  IMAD.X R5, RZ, RZ, RZ, P0 ;  /* 0x000000ffff057224 */ /* 0x000fe200000e06ff */
[----:B------:R-:W-:Y:S01]  /*a2a0*/  IADD3 RZ, P0, R9, R6, RZ ;  /* 0x0000000609ff7210 */ /* 0x000fe20007f1e0ff */
[----:B------:R-:W-:-:S04]  /*a2b0*/  IMAD.MOV.U32 R4, RZ, RZ, R7 ;  /* 0x000000ffff047224 */ /* 0x000fc800078e0007 */
[----:B------:R-:W-:-:S08]  /*a2c0*/  IMAD.WIDE.U32.X R4, R3, UR5, R4, P0 ;  /* 0x0000000503047c25 */ /* 0x000fd000080e0404 */
.L_x_195:
[--C-:B------:R-:W-:Y:S01]  /*a2d0*/  SHF.R.U64 R28, R4, UR7, R5.reuse ;  /* 0x00000007041c7c19 */ /* 0x100fe20008001205 */
[----:B------:R-:W-:Y:S01]  /*a2e0*/  ULDC.64 UR4, c[0x0][0x620] ;  /* 0x0001880000047ab9 */ /* 0x000fe20000000a00 */
[----:B------:R-:W-:Y:S01]  /*a2f0*/  SHF.R.U32.HI R3, RZ, UR7, R5 ;  /* 0x00000007ff037c19 */ /* 0x000fe20008011605 */
[----:B------:R-:W2:Y:S01]  /*a300*/  LDC R15, c[0x0][0x144] ;  /* 0x00005100ff0f7b82 */ /* 0x000ea20000000800 */
[----:B------:R-:W-:Y:S01]  /*a310*/  IADD3 R6, P0, RZ, -R28, RZ ;  /* 0x8000001cff067210 */ /* 0x000fe20007f1e0ff */
[----:B------:R-:W-:Y:S01]  /*a320*/  ULDC.64 UR8, c[0x0][0x640] ;  /* 0x0001900000087ab9 */ /* 0x000fe20000000a00 */
[----:B0-----:R-:W-:Y:S01]  /*a330*/  I2FP.F32.U32 R7, R10 ;  /* 0x0000000a00077245 */ /* 0x001fe20000201000 */
[----:B------:R-:W-:Y:S02]  /*a340*/  ULDC UR6, c[0x0][0x608] ;  /* 0x0001820000067ab9 */ /* 0x000fe40000000800 */
[----:B------:R-:W-:Y:S01]  /*a350*/  IMAD.X R3, RZ, RZ, ~R3, P0 ;  /* 0x000000ffff037224 */ /* 0x000fe200000e0e03 */
[----:B------:R-:W-:Y:S01]  /*a360*/  ISETP.NE.U32.AND P0, PT, RZ, UR8, PT ;  /* 0x00000008ff007c0c */ /* 0x000fe2000bf05070 */
[----:B------:R-:W-:Y:S01]  /*a370*/  IMAD.WIDE.U32 R4, R6, UR4, R16 ;  /* 0x0000000406047c25 */ /* 0x000fe2000f8e0010 */
[----:B------:R-:W0:Y:S02]  /*a380*/  LDC R9, c[0x0][0x148] ;  /* 0x00005200ff097b82 */ /* 0x000e240000000800 */
[----:B------:R-:W-:Y:S01]  /*a390*/  ISETP.NE.AND.EX P0, PT, RZ, UR9, PT, P0 ;  /* 0x00000009ff007c0c */ /* 0x000fe2000bf05300 */
[----:B------:R-:W-:Y:S01]  /*a3a0*/  IMAD R3, R3, UR4, RZ ;  /* 0x0000000403037c24 */ /* 0x000fe2000f8e02ff */
[----:B------:R-:W-:-:S02]  /*a3b0*/  ULDC UR4, c[0x0][0x150] ;  /* 0x0000540000047ab9 */ /* 0x000fc40000000800 */
[----:B------:R-:W-:Y:S01]  /*a3c0*/  FMUL R7, R7, UR4 ;  /* 0x0000000407077c20 */ /* 0x000fe20008400000 */
[----:B------:R-:W-:Y:S01]  /*a3d0*/  IMAD R3, R6, UR5, R3 ;  /* 0x0000000506037c24 */ /* 0x000fe2000f8e0203 */
[----:B------:R-:W-:Y:S01]  /*a3e0*/  ULDC UR4, c[0x0][0x618] ;  /* 0x0001860000047ab9 */ /* 0x000fe20000000800 */
[----:B------:R-:W-:Y:S02]  /*a3f0*/  ULDC UR5, c[0x0][0x154] ;  /* 0x0000550000057ab9 */ /* 0x000fe40000000800 */
[----:B------:R-:W-:Y:S01]  /*a400*/  IMAD.IADD R5, R5, 0x1, R3 ;  /* 0x0000000105057824 */ /* 0x000fe200078e0203 */
[----:B------:R-:W3:Y:S04]  /*a410*/  F2I.U32.TRUNC.NTZ R7, R7 ;  /* 0x0000000700077305 */ /* 0x000ee8000020f000 */
[----:B------:R-:W-:-:S02]  /*a420*/  SHF.R.U64 R3, R4, UR4, R5 ;  /* 0x0000000404037c19 */ /* 0x000fc40008001205 */
[----:B-1----:R-:W-:-:S05]  /*a430*/  I2FP.F32.U32 R4, R0 ;  /* 0x0000000000047245 */ /* 0x002fca0000201000 */
[----:B------:R-:W-:Y:S01]  /*a440*/  FMUL R12, R4, UR5 ;  /* 0x00000005040c7c20 */ /* 0x000fe20008400000 */
[----:B------:R-:W-:Y:S01]  /*a450*/  SHF.R.U32.HI R4, RZ, UR4, R5 ;  /* 0x00000004ff047c19 */ /* 0x000fe20008011605 */
[----:B------:R-:W-:Y:S01]  /*a460*/  ULDC UR4, c[0x0][0x658] ;  /* 0x0001960000047ab9 */ /* 0x000fe20000000800 */
[----:B---3--:R-:W-:Y:S02]  /*a470*/  IMAD.MOV R7, RZ, RZ, -R7 ;  /* 0x000000ffff077224 */ /* 0x008fe400078e0a07 */
[--C-:B------:R-:W-:Y:S01]  /*a480*/  SHF.R.U64 R11, R3, UR6, R4.reuse ;  /* 0x00000006030b7c19 */ /* 0x100fe20008001204 */
[----:B------:R-:W1:Y:S01]  /*a490*/  F2I.U32.TRUNC.NTZ R12, R12 ;  /* 0x0000000c000c7305 */ /* 0x000e62000020f000 */
[----:B------:R-:W-:Y:S01]  /*a4a0*/  SHF.R.U32.HI R4, RZ, UR6, R4 ;  /* 0x00000006ff047c19 */ /* 0x000fe20008011604 */
[----:B--2---:R-:W-:-:S03]  /*a4b0*/  IMAD R10, R15, R7, R10 ;  /* 0x000000070f0a7224 */ /* 0x004fc600078e020a */
[--C-:B------:R-:W-:Y:S02]  /*a4c0*/  SHF.R.U64 R8, R11, UR4, R4.reuse ;  /* 0x000000040b087c19 */ /* 0x100fe40008001204 */
[----:B------:R-:W-:-:S03]  /*a4d0*/  SHF.R.U32.HI R13, RZ, UR4, R4 ;  /* 0x00000004ff0d7c19 */ /* 0x000fc60008011604 */
[----:B------:R-:W-:Y:S02]  /*a4e0*/  IMAD.MOV.U32 R4, RZ, RZ, R8 ;  /* 0x000000ffff047224 */ /* 0x000fe400078e0008 */
[----:B------:R-:W-:Y:S01]  /*a4f0*/  IMAD.MOV.U32 R5, RZ, RZ, R13 ;  /* 0x000000ffff057224 */ /* 0x000fe200078e000d */
[----:B01----:R-:W-:Y:S06]  /*a500*/  @!P0 BRA `(.L_x_196) ;  /* 0x0000000000288947 */ /* 0x003fec0003800000 */
[----:B------:R-:W-:Y:S02]  /*a510*/  ULDC UR4, c[0x0][0x64c] ;  /* 0x0001930000047ab9 */ /* 0x000fe40000000800 */
[----:B------:R-:W-:-:S05]  /*a520*/  IADD3 R5, P0, R8, UR4, RZ ;  /* 0x0000000408057c10 */ /* 0x000fca000ff1e0ff */
[----:B------:R-:W-:-:S04]  /*a530*/  IMAD.X R13, RZ, RZ, R13, P0 ;  /* 0x000000ffff0d7224 */ /* 0x000fc800000e060d */
[----:B------:R-:W-:-:S04]  /*a540*/  IMAD.WIDE.U32 R6, R13, UR8, RZ ;  /* 0x000000080d067c25 */ /* 0x000fc8000f8e00ff */
[----:B------:R-:W-:-:S04]  /*a550*/  IMAD.WIDE.U32 R6, P0, R5, UR9, R6 ;  /* 0x0000000905067c25 */ /* 0x000fc8000f800006 */
[----:B------:R-:W-:-:S04]  /*a560*/  IMAD.WIDE.U32 R4, R5, UR8, RZ ;  /* 0x0000000805047c25 */ /* 0x000fc8000f8e00ff */
[----:B------:R-:W-:Y:S01]  /*a570*/  IMAD.MOV.U32 R4, RZ, RZ, R7 ;  /* 0x000000ffff047224 */ /* 0x000fe200078e0007 */
[----:B------:R-:W-:Y:S01]  /*a580*/  IADD3 RZ, P1, R5, R6, RZ ;  /* 0x0000000605ff7210 */ /* 0x000fe20007f3e0ff */
[----:B------:R-:W-:-:S04]  /*a590*/  IMAD.X R5, RZ, RZ, RZ, P0 ;  /* 0x000000ffff057224 */ /* 0x000fc800000e06ff */
[----:B------:R-:W-:-:S08]  /*a5a0*/  IMAD.WIDE.U32.X R4, R13, UR9, R4, P1 ;  /* 0x000000090d047c25 */ /* 0x000fd000088e0404 */
.L_x_196:
[----:B------:R-:W-:Y:S01]  /*a5b0*/  ISETP.NE.AND P0, PT, R2, 0x1, PT ;  /* 0x000000010200780c */ /* 0x000fe20003f05270 */
[----:B------:R-:W-:Y:S01]  /*a5c0*/  ULDC UR4, c[0x0][0x648] ;  /* 0x0001920000047ab9 */ /* 0x000fe20000000800 */
[----:B------:R-:W-:Y:S01]  /*a5d0*/  LOP3.LUT R11, R11, UR43, RZ, 0xc0, !PT ;  /* 0x0000002b0b0b7c12 */ /* 0x000fe2000f8ec0ff */
[----:B------:R-:W-:Y:S01]  /*a5e0*/  IMAD.MOV R12, RZ, RZ, -R12 ;  /* 0x000000ffff0c7224 */ /* 0x000fe200078e0a0c */
[----:B------:R-:W-:Y:S01]  /*a5f0*/  SHF.R.U64 R4, R4, UR4, R5 ;  /* 0x0000000404047c19 */ /* 0x000fe20008001205 */
[----:B------:R-:W-:Y:S01]  /*a600*/  ULDC UR4, c[0x0][0x638] ;  /* 0x00018e0000047ab9 */ /* 0x000fe20000000800 */
[----:B------:R-:W-:Y:S01]  /*a610*/  LOP3.LUT R3, R3, UR40, RZ, 0xc0, !PT ;  /* 0x0000002803037c12 */ /* 0x000fe2000f8ec0ff */
[----:B------:R-:W-:Y:S02]  /*a620*/  ULDC UR5, c[0x0][0x610] ;  /* 0x0001840000057ab9 */ /* 0x000fe40000000800 */
[----:B------:R-:W-:Y:S02]  /*a630*/  IMAD.MOV R5, RZ, RZ, -R4 ;  /* 0x000000ffff057224 */ /* 0x000fe400078e0a04 */
[----:B------:R-:W-:-:S02]  /*a640*/  IMAD R11, R4, UR41, R11 ;  /* 0x00000029040b7c24 */ /* 0x000fc4000f8e020b */
[----:B------:R-:W-:Y:S02]  /*a650*/  @P0 IMAD R10, R9, R12, R0 ;  /* 0x0000000c090a0224 */ /* 0x000fe400078e0200 */
[----:B------:R-:W-:Y:S01]  /*a660*/  IMAD R8, R5, UR4, R8 ;  /* 0x0000000405087c24 */ /* 0x000fe2000f8e0208 */
[----:B------:R-:W-:Y:S01]  /*a670*/  ULDC UR4, c[0x0][0x600] ;  /* 0x0001800000047ab9 */ /* 0x000fe20000000800 */
[----:B------:R-:W-:Y:S02]  /*a680*/  IMAD R10, R11, UR5, R10 ;  /* 0x000000050b0a7c24 */ /* 0x000fe4000f8e020a */
[----:B------:R-:W-:Y:S02]  /*a690*/  IMAD R3, R8, UR4, R3 ;  /* 0x0000000408037c24 */ /* 0x000fe4000f8e0203 */
[----:B------:R-:W-:-:S03]  /*a6a0*/  IMAD.MOV.U32 R0, RZ, RZ, 0x1 ;  /* 0x00000001ff007424 */ /* 0x000fc600078e00ff */
[----:B------:R-:W-:Y:S02]  /*a6b0*/  SEL R29, R3, R10, !P0 ;  /* 0x0000000a031d7207 */ /* 0x000fe40004000000 */
[----:B------:R-:W-:-:S07]  /*a6c0*/  SEL R30, R10, R3, !P0 ;  /* 0x000000030a1e7207 */ /* 0x000fce0004000000 */
.L_x_194:
[----:B------:R-:W-:Y:S05]  /*a6d0*/  BSYNC B0 ;  /* 0x0000000000007941 */ /* 0x000fea0003800000 */
.L_x_193:
[----:B------:R-:W-:-:S13]  /*a6e0*/  LOP3.LUT P0, RZ, R0, 0xff, RZ, 0xc0, !PT ;  /* 0x000000ff00ff7812 */ /* 0x000fda000780c0ff */
[----:B------:R-:W-:Y:S05]  /*a6f0*/  @P0 BRA `(.L_x_197) ;  /* 0xfffffff000a40947 */ /* 0x000fea000383ffff */
[----:B------:R-:W-:Y:S05]  /*a700*/  BSYNC B7 ;  /* 0x0000000000077941 */ /* 0x000fea0003800000 */
.L_x_183:
[----:B------:R-:W-:-:S03]  /*a710*/  UMOV UR4, 0xffffffff ;  /* 0xffffffff00047882 */ /* 0x000fc60000000000 */
[----:B------:R-:W-:Y:S05]  /*a720*/  BRA.DIV UR4, `(.L_x_198) ;  /* 0x0000000604f07947 */ /* 0x000fea000b800000 */
[----:B------:R-:W-:-:S13]  /*a730*/  ELECT P6, URZ, PT ;  /* 0x00000000003f782f */ /* 0x000fda00038c0000 */
.L_x_223:
[----:B------:R-:W-:Y:S04]  /*a740*/  BSSY B0, `(.L_x_199) ;  /* 0x0000046000007945 */ /* 0x000fe80003800000 */
[----:B------:R-:W-:Y:S05]  /*a750*/  @!P6 BRA `(.L_x_200) ;  /* 0x000000040010e947 */ /* 0x000fea0003800000 */
[----:B------:R-:W-:-:S04]  /*a760*/  LOP3.LUT R18, R18, 0x2, RZ, 0xfc, !PT ;  /* 0x0000000212127812 */ /* 0x000fc800078efcff */
[----:B------:R-:W-:-:S13]  /*a770*/  ISETP.NE.AND P0, PT, R18, 0x3, PT ;  /* 0x000000031200780c */ /* 0x000fda0003f05270 */
[----:B------:R-:W-:Y:S05]  /*a780*/  @!P0 BRA `(.L_x_201) ;  /* 0x0000000000048947 */ /* 0x000fea0003800000 */
[----:B------:R-:W-:Y:S01]  /*a790*/  BPT.TRAP 0x1 ;  /* 0x000000040000795c */ /* 0x000fe20000300000 */
.L_x_201:
[----:B------:R-:W0:Y:S01]  /*a7a0*/  S2R R3, SR_CgaCtaId ;  /* 0x0000000000037919 */ /* 0x000e220000008800 */
[----:B------:R-:W-:Y:S02]  /*a7b0*/  MOV R0, 0x400 ;  /* 0x0000040000007802 */ /* 0x000fe40000000f00 */
[----:B------:R-:W-:Y:S02]  /*a7c0*/  SHF.L.U32 R2, R26, 0x1f, RZ ;  /* 0x0000001f1a027819 */ /* 0x000fe400000006ff */
[----:B0-----:R-:W-:-:S05]  /*a7d0*/  LEA R0, R3, R0, 0x18 ;  /* 0x0000000003007211 */ /* 0x001fca00078ec0ff */
[----:B------:R-:W-:-:S04]  /*a7e0*/  VIADD R0, R0, 0x38 ;  /* 0x0000003800007836 */ /* 0x000fc80000000000 */
[C---:B------:R-:W-:Y:S02]  /*a7f0*/  IMAD R5, R27.reuse, 0x8, R0 ;  /* 0x000000081b057824 */ /* 0x040fe400078e0200 */
[----:B------:R-:W-:Y:S02]  /*a800*/  VIADD R27, R27, 0x1 ;  /* 0x000000011b1b7836 */ /* 0x000fe40000000000 */
[----:B------:R-:W0:Y:S03]  /*a810*/  SYNCS.PHASECHK.TRANS64.TRYWAIT P0, [R5+URZ], R2 ;  /* 0x00000002050075a7 */ /* 0x000e26000800017f */
[----:B------:R-:W-:-:S04]  /*a820*/  ISETP.NE.AND P1, PT, R27, 0x7, PT ;  /* 0x000000071b00780c */ /* 0x000fc80003f25270 */
[----:B------:R-:W-:Y:S02]  /*a830*/  SEL R3, RZ, 0x1, P1 ;  /* 0x00000001ff037807 */ /* 0x000fe40000800000 */
[----:B------:R-:W-:Y:S02]  /*a840*/  SEL R27, R27, RZ, P1 ;  /* 0x000000ff1b1b7207 */ /* 0x000fe40000800000 */
[----:B------:R-:W-:-:S03]  /*a850*/  LOP3.LUT R26, R26, R3, RZ, 0x3c, !PT ;  /* 0x000000031a1a7212 */ /* 0x000fc600078e3cff */
[----:B------:R-:W-:Y:S01]  /*a860*/  IMAD R7, R27, 0x8, R0 ;  /* 0x000000081b077824 */ /* 0x000fe200078e0200 */
[----:B------:R-:W-:Y:S01]  /*a870*/  SHF.L.U32 R4, R26, 0x1f, RZ ;  /* 0x0000001f1a047819 */ /* 0x000fe200000006ff */
[----:B0-----:R-:W-:Y:S06]  /*a880*/  @!P0 BRA `(.L_x_202) ;  /* 0x0000000400b88947 */ /* 0x001fec0003800000 */
.L_x_224:
[----:B------:R-:W1:Y:S01]  /*a890*/  SYNCS.PHASECHK.TRANS64.TRYWAIT P0, [R7+URZ], R4 ;  /* 0x00000004070075a7 */ /* 0x000e62000800017f */
[----:B0-----:R-:W-:-:S05]  /*a8a0*/  VIADD R2, R27, 0x1 ;  /* 0x000000011b027836 */ /* 0x001fca0000000000 */
[----:B------:R-:W-:-:S04]  /*a8b0*/  ISETP.NE.AND P1, PT, R2, 0x7, PT ;  /* 0x000000070200780c */ /* 0x000fc80003f25270 */
[----:B------:R-:W-:Y:S02]  /*a8c0*/  SEL R3, RZ, 0x1, P1 ;  /* 0x00000001ff037807 */ /* 0x000fe40000800000 */
[----:B------:R-:W-:Y:S02]  /*a8d0*/  SEL R9, R2, RZ, P1 ;  /* 0x000000ff02097207 */ /* 0x000fe40000800000 */
[----:B------:R-:W-:-:S03]  /*a8e0*/  LOP3.LUT R26, R26, R3, RZ, 0x3c, !PT ;  /* 0x000000031a1a7212 */ /* 0x000fc600078e3cff */
[----:B------:R-:W-:Y:S01]  /*a8f0*/  IMAD R6, R9, 0x8, R0 ;  /* 0x0000000809067824 */ /* 0x000fe200078e0200 */
[----:B------:R-:W-:Y:S01]  /*a900*/  SHF.L.U32 R5, R26, 0x1f, RZ ;  /* 0x0000001f1a057819 */ /* 0x000fe200000006ff */
[----:B-1----:R-:W-:Y:S06]  /*a910*/  @!P0 BRA `(.L_x_203) ;  /* 0x0000000400a88947 */ /* 0x002fec0003800000 */
.L_x_225:
[----:B------:R-:W1:Y:S01]  /*a920*/  SYNCS.PHASECHK.TRANS64.TRYWAIT P0, [R6+URZ], R5 ;  /* 0x00000005060075a7 */ /* 0x000e62000800017f */
[----:B------:R-:W-:-:S05]  /*a930*/  VIADD R2, R9, 0x1 ;  /* 0x0000000109027836 */ /* 0x000fca0000000000 */
[----:B------:R-:W-:-:S04]  /*a940*/  ISETP.NE.AND P1, PT, R2, 0x7, PT ;  /* 0x000000070200780c */ /* 0x000fc80003f25270 */
[----:B------:R-:W-:Y:S02]  /*a950*/  SEL R3, RZ, 0x1, P1 ;  /* 0x00000001ff037807 */ /* 0x000fe40000800000 */
[----:B0-----:R-:W-:Y:S02]  /*a960*/  SEL R7, R2, RZ, P1 ;  /* 0x000000ff02077207 */ /* 0x001fe40000800000 */
[----:B------:R-:W-:-:S03]  /*a970*/  LOP3.LUT R26, R26, R3, RZ, 0x3c, !PT ;  /* 0x000000031a1a7212 */ /* 0x000fc600078e3cff */
[----:B------:R-:W-:Y:S01]  /*a980*/  IMAD R9, R7, 0x8, R0 ;  /* 0x0000000807097824 */ /* 0x000fe200078e0200 */
[----:B------:R-:W-:Y:S01]  /*a990*/  SHF.L.U32 R4, R26, 0x1f, RZ ;  /* 0x0000001f1a047819 */ /* 0x000fe200000006ff */
[----:B-1----:R-:W-:Y:S06]  /*a9a0*/  @!P0 BRA `(.L_x_204) ;  /* 0x0000000400988947 */ /* 0x002fec0003800000 */
.L_x_226:
[----:B------:R-:W1:Y:S01]  /*a9b0*/  SYNCS.PHASECHK.TRANS64.TRYWAIT P0, [R9+URZ], R4 ;  /* 0x00000004090075a7 */ /* 0x000e62000800017f */
[----:B------:R-:W-:-:S05]  /*a9c0*/  VIADD R2, R7, 0x1 ;  /* 0x0000000107027836 */ /* 0x000fca0000000000 */
[----:B------:R-:W-:-:S04]  /*a9d0*/  ISETP.NE.AND P1, PT, R2, 0x7, PT ;  /* 0x000000070200780c */ /* 0x000fc80003f25270 */
[----:B------:R-:W-:Y:S02]  /*a9e0*/  SEL R3, RZ, 0x1, P1 ;  /* 0x00000001ff037807 */ /* 0x000fe40000800000 */
[----:B------:R-:W-:Y:S02]  /*a9f0*/  SEL R7, R2, RZ, P1 ;  /* 0x000000ff02077207 */ /* 0x000fe40000800000 */
[----:B------:R-:W-:-:S03]  /*aa00*/  LOP3.LUT R26, R26, R3, RZ, 0x3c, !PT ;  /* 0x000000031a1a7212 */ /* 0x000fc600078e3cff */
[----:B------:R-:W-:Y:S01]  /*aa10*/  IMAD R8, R7, 0x8, R0 ;  /* 0x0000000807087824 */ /* 0x000fe200078e0200 */
[----:B0-----:R-:W-:Y:S01]  /*aa20*/  SHF.L.U32 R5, R26, 0x1f, RZ ;  /* 0x0000001f1a057819 */ /* 0x001fe200000006ff */
[----:B-1----:R-:W-:Y:S06]  /*aa30*/  @!P0 BRA `(.L_x_205) ;  /* 0x0000000400888947 */ /* 0x002fec0003800000 */
.L_x_227:
[----:B------:R-:W1:Y:S01]  /*aa40*/  SYNCS.PHASECHK.TRANS64.TRYWAIT P0, [R8+URZ], R5 ;  /* 0x00000005080075a7 */ /* 0x000e62000800017f */
[----:B------:R-:W-:-:S05]  /*aa50*/  VIADD R2, R7, 0x1 ;  /* 0x0000000107027836 */ /* 0x000fca0000000000 */
[----:B------:R-:W-:-:S04]  /*aa60*/  ISETP.NE.AND P1, PT, R2, 0x7, PT ;  /* 0x000000070200780c */ /* 0x000fc80003f25270 */
[----:B------:R-:W-:Y:S02]  /*aa70*/  SEL R3, RZ, 0x1, P1 ;  /* 0x00000001ff037807 */ /* 0x000fe40000800000 */
[----:B------:R-:W-:Y:S02]  /*aa80*/  SEL R7, R2, RZ, P1 ;  /* 0x000000ff02077207 */ /* 0x000fe40000800000 */
[----:B0-----:R-:W-:-:S03]  /*aa90*/  LOP3.LUT R9, R26, R3, RZ, 0x3c, !PT ;  /* 0x000000031a097212 */ /* 0x001fc600078e3cff */
[----:B------:R-:W-:Y:S01]  /*aaa0*/  IMAD R11, R7, 0x8, R0 ;  /* 0x00000008070b7824 */ /* 0x000fe200078e0200 */
[----:B------:R-:W-:Y:S01]  /*aab0*/  SHF.L.U32 R6, R9, 0x1f, RZ ;  /* 0x0000001f09067819 */ /* 0x000fe200000006ff */
[----:B-1----:R-:W-:Y:S06]  /*aac0*/  @!P0 BRA `(.L_x_206) ;  /* 0x0000000400788947 */ /* 0x002fec0003800000 */
.L_x_228:
[----:B------:R-:W1:Y:S01]  /*aad0*/  SYNCS.PHASECHK.TRANS64.TRYWAIT P0, [R11+URZ], R6 ;  /* 0x000000060b0075a7 */ /* 0x000e62000800017f */
[----:B------:R-:W-:-:S05]  /*aae0*/  VIADD R2, R7, 0x1 ;  /* 0x0000000107027836 */ /* 0x000fca0000000000 */
[----:B------:R-:W-:-:S04]  /*aaf0*/  ISETP.NE.AND P1, PT, R2, 0x7, PT ;  /* 0x000000070200780c */ /* 0x000fc80003f25270 */
[----:B------:R-:W-:Y:S02]  /*ab00*/  SEL R4, RZ, 0x1, P1 ;  /* 0x00000001ff047807 */ /* 0x000fe40000800000 */
[----:B------:R-:W-:Y:S02]  /*ab10*/  SEL R3, R2, RZ, P1 ;  /* 0x000000ff02037207 */ /* 0x000fe40000800000 */
[----:B------:R-:W-:Y:S01]  /*ab20*/  LOP3.LUT R4, R9, R4, RZ, 0x3c, !PT ;  /* 0x0000000409047212 */ /* 0x000fe200078e3cff */
[----:B-1----:R-:W-:Y:S06]  /*ab30*/  @!P0 BRA `(.L_x_207) ;  /* 0x0000000400708947 */ /* 0x002fec0003800000 */
.L_x_229:
[----:B------:R-:W-:Y:S01]  /*ab40*/  IMAD R3, R3, 0x8, R0 ;  /* 0x0000000803037824 */ /* 0x000fe200078e0200 */
[----:B------:R-:W-:-:S07]  /*ab50*/  SHF.L.U32 R0, R4, 0x1f, RZ ;  /* 0x0000001f04007819 */ /* 0x000fce00000006ff */
.L_x_208:
[----:B--2---:R2:W3:Y:S02]  /*ab60*/  SYNCS.PHASECHK.TRANS64.TRYWAIT P0, [R3+URZ], R0 ;  /* 0x00000000030075a7 */ /* 0x0044e4000800017f */
[----:B---3--:R-:W-:Y:S05]  /*ab70*/  @!P0 NANOSLEEP.SYNCS 0x989680 ;  /* 0x009896800000895d */ /* 0x008fea0003900000 */
[----:B------:R-:W3:Y:S02]  /*ab80*/  @!P0 SYNCS.PHASECHK.TRANS64 P0, [R3+URZ], R0 ;  /* 0x00000000030085a7 */ /* 0x000ee4000800007f */
[----:B---3--:R-:W-:Y:S05]  /*ab90*/  @!P0 BRA `(.L_x_208) ;  /* 0xfffffffc00f08947 */ /* 0x008fea000383ffff */
.L_x_200:
[----:B------:R-:W-:Y:S05]  /*aba0*/  BSYNC B0 ;  /* 0x0000000000007941 */ /* 0x000fea0003800000 */
.L_x_199:
[----:B------:R-:W-:Y:S05]  /*abb0*/  EXIT ;  /* 0x000000000000794d */ /* 0x000fea0003800000 */
.L_x_16:
[----:B------:R-:W-:Y:S02]  /*abc0*/  IMAD.MOV.U32 R13, RZ, RZ, R19 ;  /* 0x000000ffff0d7224 */ /* 0x000fe400078e0013 */
[----:B------:R-:W-:Y:S02]  /*abd0*/  IMAD.MOV.U32 R12, RZ, RZ, RZ ;  /* 0x000000ffff0c7224 */ /* 0x000fe400078e00ff */
[----:B------:R-:W-:Y:S02]  /*abe0*/  IMAD.MOV.U32 R11, RZ, RZ, 0x1f ;  /* 0x0000001fff0b7424 */ /* 0x000fe400078e00ff */
[----:B------:R-:W-:-:S07]  /*abf0*/  IMAD.MOV.U32 R15, RZ, RZ, -0x1 ;  /* 0xffffffffff0f7424 */ /* 0x000fce00078e00ff */
[----:B-1---5:R-:W-:Y:S05]  /*ac00*/  WARPSYNC.COLLECTIVE R15, `(.L_x_209) ;  /* 0x000000000f087348 */ /* 0x022fea0003c00000 */
[----:B------:R0:W2:Y:S02]  /*ac10*/  SHFL.IDX P6, R14, R13, R12, R11 ;  /* 0x0000000c0d0e7389 */ /* 0x0000a400000c000b */
[----:B012--5:R-:W-:Y:S01]  /*ac20*/  ENDCOLLECTIVE ;  /* 0x000000000000791b */ /* 0x027fe20003800000 */
.L_x_209:
[----:B------:R-:W-:Y:S05]  /*ac30*/  BRA `(.L_x_210) ;  /* 0xffffff6800a87947 */ /* 0x000fea000383ffff */
.L_x_20:
[----:B--2---:R2:W3:Y:S02]  /*ac40*/  SYNCS.PHASECHK.TRANS64.TRYWAIT P1, [R3+URZ], R0 ;  /* 0x00000000030075a7 */ /* 0x0044e4000802017f */
[----:B---3--:R-:W-:Y:S05]  /*ac50*/  @!P1 NANOSLEEP.SYNCS 0x989680 ;  /* 0x009896800000995d */ /* 0x008fea0003900000 */
[----:B------:R-:W3:Y:S02]  /*ac60*/  @!P1 SYNCS.PHASECHK.TRANS64 P1, [R3+URZ], R0 ;  /* 0x00000000030095a7 */ /* 0x000ee4000802007f */
[----:B---3--:R-:W-:Y:S05]  /*ac70*/  @!P1 BRA `(.L_x_20) ;  /* 0xfffffffc00f09947 */ /* 0x008fea000383ffff */
[----:B------:R-:W-:Y:S05]  /*ac80*/  BRA `(.L_x_19) ;  /* 0xffffff6800c47947 */ /* 0x000fea000383ffff */
.L_x_23:
[----:B------:R-:W-:Y:S01]  /*ac90*/  BSSY B1, `(.L_x_211) ;  /* 0x0000005000017945 */ /* 0x000fe20003800000 */
[----:B0-----:R-:W-:-:S07]  /*aca0*/  IMAD.MOV.U32 R15, RZ, RZ, -0x1 ;  /* 0xffffffffff0f7424 */ /* 0x001fce00078e00ff */
[----:B-----5:R-:W-:Y:S05]  /*acb0*/  WARPSYNC.COLLECTIVE R15, `(.L_x_212) ;  /* 0x000000000f087348 */ /* 0x020fea0003c00000 */
[----:B------:R-:W-:Y:S01]  /*acc0*/  NOP ;  /* 0x0000000000007918 */ /* 0x000fe20000000000 */
[----:B-----5:R-:W-:Y:S01]  /*acd0*/  ENDCOLLECTIVE ;  /* 0x000000000000791b */ /* 0x020fe20003800000 */
.L_x_212:
[----:B------:R-:W-:Y:S05]  /*ace0*/  BSYNC B1 ;  /* 0x0000000000017941 */ /* 0x000fea0003800000 */
.L_x_211:
[----:B------:R-:W-:Y:S05]  /*acf0*/  BRA `(.L_x_213) ;  /* 0xffffff7000c07947 */ /* 0x000fea000383ffff */
.L_x_28:
[----:B0-----:R-:W-:-:S04]  /*ad00*/  IMAD.U32 R9, RZ, RZ, UR4 ;  /* 0x00000004ff097e24 */ /* 0x001fc8000f8e00ff */
[----:B------:R0:W1:Y:S03]  /*ad10*/  SYNCS.PHASECHK.TRANS64.TRYWAIT P1, [R9+URZ], R8 ;  /* 0x00000008090075a7 */ /* 0x000066000802017f */
[----:B-1----:R-:W-:Y:S05]  /*ad20*/  @!P1 NANOSLEEP.SYNCS 0x989680 ;  /* 0x009896800000995d */ /* 0x002fea0003900000 */
[----:B------:R-:W1:Y:S02]  /*ad30*/  @!P1 SYNCS.PHASECHK.TRANS64 P1, [R9+URZ], R8 ;  /* 0x00000008090095a7 */ /* 0x000e64000802007f */
[----:B-1----:R-:W-:Y:S05]  /*ad40*/  @!P1 BRA `(.L_x_28) ;  /* 0xfffffffc00ec9947 */ /* 0x002fea000383ffff */
[----:B------:R-:W-:Y:S05]  /*ad50*/  BRA `(.L_x_27) ;  /* 0xffffff8000047947 */ /* 0x000fea000383ffff */
.L_x_37:
[----:B0-----:R0:W1:Y:S02]  /*ad60*/  SYNCS.PHASECHK.TRANS64.TRYWAIT P1, [R22+URZ], R127 ;  /* 0x0000007f160075a7 */ /* 0x001064000802017f */
[----:B-1----:R-:W-:Y:S05]  /*ad70*/  @!P1 NANOSLEEP.SYNCS 0x989680 ;  /* 0x009896800000995d */ /* 0x002fea0003900000 */
[----:B------:R-:W1:Y:S02]  /*ad80*/  @!P1 SYNCS.PHASECHK.TRANS64 P1, [R22+URZ], R127 ;  /* 0x0000007f160095a7 */ /* 0x000e64000802007f */
[----:B-1----:R-:W-:Y:S05]  /*ad90*/  @!P1 BRA `(.L_x_37) ;  /* 0xfffffffc00f09947 */ /* 0x002fea000383ffff */
[----:B------:R-:W-:Y:S05]  /*ada0*/  BRA `(.L_x_36) ;  /* 0xffffff94000c7947 */ /* 0x000fea000383ffff */
.L_x_38:
[----:B------:R-:W-:Y:S01]  /*adb0*/  BSSY B0, `(.L_x_214) ;  /* 0x0000005000007945 */ /* 0x000fe20003800000 */
[----:B0-----:R-:W-:-:S07]  /*adc0*/  IMAD.MOV.U32 R15, RZ, RZ, -0x1 ;  /* 0xffffffffff0f7424 */ /* 0x001fce00078e00ff */
[----:B-----5:R-:W-:Y:S05]  /*add0*/  WARPSYNC.COLLECTIVE R15, `(.L_x_215) ;  /* 0x000000000f087348 */ /* 0x020fea0003c00000 */
[----:B------:R-:W-:Y:S01]  /*ade0*/  NOP ;  /* 0x0000000000007918 */ /* 0x000fe20000000000 */
[----:B-----5:R-:W-:Y:S01]  /*adf0*/  ENDCOLLECTIVE ;  /* 0x000000000000791b */ /* 0x020fe20003800000 */
.L_x_215:
[----:B------:R-:W-:Y:S05]  /*ae00*/  BSYNC B0 ;  /* 0x0000000000007941 */ /* 0x000fea0003800000 */
.L_x_214:
[----:B------:R-:W-:Y:S05]  /*ae10*/  BRA `(.L_x_216) ;  /* 0xffffff9800807947 */ /* 0x000fea000383ffff */
.L_x_184:
[----:B------:R-:W-:Y:S01]  /*ae20*/  BSSY B0, `(.L_x_217) ;  /* 0x0000006000007945 */ /* 0x000fe20003800000 */
[----:B------:R-:W-:-:S07]  /*ae30*/  IMAD.MOV.U32 R15, RZ, RZ, -0x1 ;  /* 0xffffffffff0f7424 */ /* 0x000fce00078e00ff */
[----:B------:R-:W-:Y:S05]  /*ae40*/  WARPSYNC.COLLECTIVE R15, `(.L_x_218) ;  /* 0x000000000f0c7348 */ /* 0x000fea0003c00000 */
[----:B------:R-:W-:Y:S02]  /*ae50*/  ELECT P6, UR62, PT ;  /* 0x00000000003e782f */ /* 0x000fe400038c0000 */
[----:B------:R-:W-:Y:S01]  /*ae60*/  MOV R14, UR62 ;  /* 0x0000003e000e7c02 */ /* 0x000fe20008000f00 */
[----:B------:R-:W-:Y:S10]  /*ae70*/  ENDCOLLECTIVE ;  /* 0x000000000000791b */ /* 0x000ff40003800000 */
.L_x_218:
[----:B------:R-:W-:Y:S05]  /*ae80*/  BSYNC B0 ;  /* 0x0000000000007941 */ /* 0x000fea0003800000 */
.L_x_217:
[----:B------:R-:W-:Y:S05]  /*ae90*/  BRA `(.L_x_219) ;  /* 0xffffffe800c87947 */ /* 0x000fea000383ffff */
.L_x_189:
[----:B0-----:R0:W2:Y:S02]  /*aea0*/  SYNCS.PHASECHK.TRANS64.TRYWAIT P0, [R8+URZ+0x38], R5 ;  /* 0x00003805080075a7 */ /* 0x0010a4000800017f */
[----:B--2---:R-:W-:Y:S05]  /*aeb0*/  @!P0 NANOSLEEP.SYNCS 0x989680 ;  /* 0x009896800000895d */ /* 0x004fea0003900000 */
[----:B------:R-:W2:Y:S02]  /*aec0*/  @!P0 SYNCS.PHASECHK.TRANS64 P0, [R8+URZ+0x38], R5 ;  /* 0x00003805080085a7 */ /* 0x000ea4000800007f */
[----:B--2---:R-:W-:Y:S05]  /*aed0*/  @!P0 BRA `(.L_x_189) ;  /* 0xfffffffc00f08947 */ /* 0x004fea000383ffff */
[----:B------:R-:W-:Y:S05]  /*aee0*/  BRA `(.L_x_220) ;  /* 0xffffffec009c7947 */ /* 0x000fea000383ffff */
.L_x_198:
[----:B------:R-:W-:Y:S01]  /*aef0*/  BSSY B0, `(.L_x_221) ;  /* 0x0000006000007945 */ /* 0x000fe20003800000 */
[----:B------:R-:W-:-:S07]  /*af00*/  IMAD.MOV.U32 R15, RZ, RZ, -0x1 ;  /* 0xffffffffff0f7424 */ /* 0x000fce00078e00ff */
[----:B------:R-:W-:Y:S05]  /*af10*/  WARPSYNC.COLLECTIVE R15, `(.L_x_222) ;  /* 0x000000000f0c7348 */ /* 0x000fea0003c00000 */
[----:B------:R-:W-:Y:S02]  /*af20*/  ELECT P6, UR62, PT ;  /* 0x00000000003e782f */ /* 0x000fe400038c0000 */
[----:B------:R-:W-:Y:S01]  /*af30*/  MOV R14, UR62 ;  /* 0x0000003e000e7c02 */ /* 0x000fe20008000f00 */
[----:B------:R-:W-:Y:S10]  /*af40*/  ENDCOLLECTIVE ;  /* 0x000000000000791b */ /* 0x000ff40003800000 */
.L_x_222:
[----:B------:R-:W-:Y:S05]  /*af50*/  BSYNC B0 ;  /* 0x0000000000007941 */ /* 0x000fea0003800000 */
.L_x_221:
[----:B------:R-:W-:Y:S05]  /*af60*/  BRA `(.L_x_223) ;  /* 0xfffffff400f47947 */ /* 0x000fea000383ffff */
.L_x_202:
[----:B0-----:R0:W1:Y:S02]  /*af70*/  SYNCS.PHASECHK.TRANS64.TRYWAIT P0, [R5+URZ], R2 ;  /* 0x00000002050075a7 */ /* 0x001064000800017f */
[----:B-1----:R-:W-:Y:S05]  /*af80*/  @!P0 NANOSLEEP.SYNCS 0x989680 ;  /* 0x009896800000895d */ /* 0x002fea0003900000 */
[----:B------:R-:W1:Y:S02]  /*af90*/  @!P0 SYNCS.PHASECHK.TRANS64 P0, [R5+URZ], R2 ;  /* 0x00000002050085a7 */ /* 0x000e64000800007f */
[----:B-1----:R-:W-:Y:S05]  /*afa0*/  @!P0 BRA `(.L_x_202) ;  /* 0xfffffffc00f08947 */ /* 0x002fea000383ffff */
[----:B------:R-:W-:Y:S05]  /*afb0*/  BRA `(.L_x_224) ;  /* 0xfffffff800347947 */ /* 0x000fea000383ffff */
.L_x_203:
[----:B0-----:R0:W1:Y:S02]  /*afc0*/  SYNCS.PHASECHK.TRANS64.TRYWAIT P0, [R7+URZ], R4 ;  /* 0x00000004070075a7 */ /* 0x001064000800017f */
[----:B-1----:R-:W-:Y:S05]  /*afd0*/  @!P0 NANOSLEEP.SYNCS 0x989680 ;  /* 0x009896800000895d */ /* 0x002fea0003900000 */
[----:B------:R-:W1:Y:S02]  /*afe0*/  @!P0 SYNCS.PHASECHK.TRANS64 P0, [R7+URZ], R4 ;  /* 0x00000004070085a7 */ /* 0x000e64000800007f */
[----:B-1----:R-:W-:Y:S05]  /*aff0*/  @!P0 BRA `(.L_x_203) ;  /* 0xfffffffc00f08947 */ /* 0x002fea000383ffff */
[----:B------:R-:W-:Y:S05]  /*b000*/  BRA `(.L_x_225) ;  /* 0xfffffff800447947 */ /* 0x000fea000383ffff */
.L_x_204:
[----:B0-----:R0:W1:Y:S02]  /*b010*/  SYNCS.PHASECHK.TRANS64.TRYWAIT P0, [R6+URZ], R5 ;  /* 0x00000005060075a7 */ /* 0x001064000800017f */
[----:B-1----:R-:W-:Y:S05]  /*b020*/  @!P0 NANOSLEEP.SYNCS 0x989680 ;  /* 0x009896800000895d */ /* 0x002fea0003900000 */
[----:B------:R-:W1:Y:S02]  /*b030*/  @!P0 SYNCS.PHASECHK.TRANS64 P0, [R6+URZ], R5 ;  /* 0x00000005060085a7 */ /* 0x000e64000800007f */
[----:B-1----:R-:W-:Y:S05]  /*b040*/  @!P0 BRA `(.L_x_204) ;  /* 0xfffffffc00f08947 */ /* 0x002fea000383ffff */
[----:B------:R-:W-:Y:S05]  /*b050*/  BRA `(.L_x_226) ;  /* 0xfffffff800547947 */ /* 0x000fea000383ffff */
.L_x_205:
[----:B0-----:R0:W1:Y:S02]  /*b060*/  SYNCS.PHASECHK.TRANS64.TRYWAIT P0, [R9+URZ], R4 ;  /* 0x00000004090075a7 */ /* 0x001064000800017f */
[----:B-1----:R-:W-:Y:S05]  /*b070*/  @!P0 NANOSLEEP.SYNCS 0x989680 ;  /* 0x009896800000895d */ /* 0x002fea0003900000 */
[----:B------:R-:W1:Y:S02]  /*b080*/  @!P0 SYNCS.PHASECHK.TRANS64 P0, [R9+URZ], R4 ;  /* 0x00000004090085a7 */ /* 0x000e64000800007f */
[----:B-1----:R-:W-:Y:S05]  /*b090*/  @!P0 BRA `(.L_x_205) ;  /* 0xfffffffc00f08947 */ /* 0x002fea000383ffff */
[----:B------:R-:W-:Y:S05]  /*b0a0*/  BRA `(.L_x_227) ;  /* 0xfffffff800647947 */ /* 0x000fea000383ffff */
.L_x_206:
[----:B0-----:R0:W1:Y:S02]  /*b0b0*/  SYNCS.PHASECHK.TRANS64.TRYWAIT P0, [R8+URZ], R5 ;  /* 0x00000005080075a7 */ /* 0x001064000800017f */
[----:B-1----:R-:W-:Y:S05]  /*b0c0*/  @!P0 NANOSLEEP.SYNCS 0x989680 ;  /* 0x009896800000895d */ /* 0x002fea0003900000 */
[----:B------:R-:W1:Y:S02]  /*b0d0*/  @!P0 SYNCS.PHASECHK.TRANS64 P0, [R8+URZ], R5 ;  /* 0x00000005080085a7 */ /* 0x000e64000800007f */
[----:B-1----:R-:W-:Y:S05]  /*b0e0*/  @!P0 BRA `(.L_x_206) ;  /* 0xfffffffc00f08947 */ /* 0x002fea000383ffff */
[----:B------:R-:W-:Y:S05]  /*b0f0*/  BRA `(.L_x_228) ;  /* 0xfffffff800747947 */ /* 0x000fea000383ffff */
.L_x_207:
[----:B-1----:R1:W2:Y:S02]  /*b100*/  SYNCS.PHASECHK.TRANS64.TRYWAIT P0, [R11+URZ], R6 ;  /* 0x000000060b0075a7 */ /* 0x0022a4000800017f */
[----:B--2---:R-:W-:Y:S05]  /*b110*/  @!P0 NANOSLEEP.SYNCS 0x989680 ;  /* 0x009896800000895d */ /* 0x004fea0003900000 */
[----:B------:R-:W2:Y:S02]  /*b120*/  @!P0 SYNCS.PHASECHK.TRANS64 P0, [R11+URZ], R6 ;  /* 0x000000060b0085a7 */ /* 0x000ea4000800007f */
[----:B--2---:R-:W-:Y:S05]  /*b130*/  @!P0 BRA `(.L_x_207) ;  /* 0xfffffffc00f08947 */ /* 0x004fea000383ffff */
[----:B------:R-:W-:Y:S05]  /*b140*/  BRA `(.L_x_229) ;  /* 0xfffffff8007c7947 */ /* 0x000fea000383ffff */
.L_x_230:
[----:B------:R-:W-:-:S00]  /*b150*/  BRA `(.L_x_230) ;  /* 0xfffffffc00fc7947 */ /* 0x000fc0000383ffff */
[----:B------:R-:W-:-:S00]  /*b160*/  NOP ;  /* 0x0000000000007918 */ /* 0x000fc00000000000 */
        /* <DEDUP_REMOVED lines=9> */
.L_x_231:


//--------------------- .nv.global.init           --------------------------
	.section	.nv.global.init,"aw",@progbits
.nv.global.init:
	.type		$str$24,@object
	.size		$str$24,($str$25 - $str$24)
$str$24:
        /*0000*/ 	.byte	0x28, 0x61, 0x64, 0x64, 0x72, 0x65, 0x73, 0x73, 0x20, 0x26, 0x20, 0x6d, 0x61, 0x73, 0x6b, 0x29
        /*0010*/ 	.byte	0x20, 0x3d, 0x3d, 0x20, 0x30, 0x00
	.type		$str$25,@object
	.size		$str$25,(__unnamed_1 - $str$25)
$str$25:
        /*0016*/ 	.byte	0x2f, 0x74, 0x6d, 0x70, 0x2f, 0x63, 0x75, 0x74, 0x6c, 0x61, 0x73, 0x73, 0x5f, 0x73, 0x77, 0x65
        /*0026*/ 	.byte	0x65, 0x70, 0x5f, 0x73, 0x72, 0x63, 0x2f, 0x69, 0x6e, 0x63, 0x6c, 0x75, 0x64, 0x65, 0x2f, 0x63
        /*0036*/ 	.byte	0x75, 0x74, 0x65, 0x2f, 0x70, 0x6f, 0x69, 0x6e, 0x74, 0x65, 0x72, 0x5f, 0x66, 0x6c, 0x61, 0x67
        /*0046*/ 	.byte	0x67, 0x65, 0x64, 0x2e, 0x68, 0x70, 0x70, 0x00
	.type		__unnamed_1,@object
	.size		__unnamed_1,(__unnamed_2 - __unnamed_1)
__unnamed_1:
        /*004e*/ 	.byte	0x61, 0x75, 0x74, 0x6f, 0x20, 0x63, 0x75, 0x74, 0x65, 0x3a, 0x3a, 0x61, 0x73, 0x5f, 0x70, 0x6f
        /* <DEDUP_REMOVED lines=27> */
        /*020e*/ 	.byte	0x34, 0x3e, 0x3e, 0x3e, 0x3e, 0x3e, 0x20, 0x26, 0x5d, 0x00
	.type		__unnamed_2,@object
	.size		__unnamed_2,(.L_1 - __unnamed_2)
__unnamed_2:
        /* <DEDUP_REMOVED lines=29> */
.L_1:


//--------------------- .nv.shared._ZN7cutlass13device_kernelINS_4gemm6kernel13GemmUniversalIN4cute5tupleIJiiiiEEENS1_10collective13CollectiveMmaINS1_39MainloopSm90TmaGmmaRmemAWarpSpecializedILi7ENS5_IJNS4_1CILi1EEESB_SB_EEENS1_35KernelTmaWarpSpecializedCooperativeEEENS5_IJNSA_ILi128EEESF_SF_EEEaNS5_IJSB_llEEEaSH_NS4_8TiledMMAINS4_8MMA_AtomIJNS4_4SM904GMMA27MMA_64x128x32_S32S8S8_RS_TNEEEENS4_6LayoutINS5_IJNSA_ILi2EEESB_SB_EEENS5_IJSB_NSA_ILi0EEESR_EEEEENS5_IJNS4_10UnderscoreESU_SU_EEEEENS4_13SM90_TMA_LOADENS4_14ComposedLayoutINS4_7SwizzleILi3ELi4ELi3EEENS4_18smem_ptr_flag_bitsILi8EEENSO_INS5_IJSF_NSA_ILi8EEEEEENS5_IJSB_SF_EEEEEEENS4_9Copy_AtomIJNS4_39AutoVectorizingCopyWithAssumedAlignmentILi128EEEaEEENS4_8identityESX_S17_vS1C_EENS_8epilogue10collective6detail29Sm90TmaWarpSpecializedAdapterINS1F_15DefaultEpilogueIaNS5_IJlSB_lEEES1J_NS1E_6thread17LinearCombinationIaLi1EiiLNS1K_9ScaleType4KindE0ELNS_15FloatRoundStyleE2EaEENS1_15EpilogueDefaultEEEEEvvEEEEvNT_6ParamsE --------------------------
	.section	.nv.shared._ZN7cutlass13device_kernelINS_4gemm6kernel13GemmUniversalIN4cute5tupleIJiiiiEEENS1_10collective13CollectiveMmaINS1_39MainloopSm90TmaGmmaRmemAWarpSpecializedILi7ENS5_IJNS4_1CILi1EEESB_SB_EEENS1_35KernelTmaWarpSpecializedCooperativeEEENS5_IJNSA_ILi128EEESF_SF_EEEaNS5_IJSB_llEEEaSH_NS4_8TiledMMAINS4_8MMA_AtomIJNS4_4SM904GMMA27MMA_64x128x32_S32S8S8_RS_TNEEEENS4_6LayoutINS5_IJNSA_ILi2EEESB_SB_EEENS5_IJSB_NSA_ILi0EEESR_EEEEENS5_IJNS4_10UnderscoreESU_SU_EEEEENS4_13SM90_TMA_LOADENS4_14ComposedLayoutINS4_7SwizzleILi3ELi4ELi3EEENS4_18smem_ptr_flag_bitsILi8EEENSO_INS5_IJSF_NSA_ILi8EEEEEENS5_IJSB_SF_EEEEEEENS4_9Copy_AtomIJNS4_39AutoVectorizingCopyWithAssumedAlignmentILi128EEEaEEENS4_8identityESX_S17_vS1C_EENS_8epilogue10collective6detail29Sm90TmaWarpSpecializedAdapterINS1F_15DefaultEpilogueIaNS5_IJlSB_lEEES1J_NS1E_6thread17LinearCombinationIaLi1EiiLNS1K_9ScaleType4KindE0ELNS_15FloatRoundStyleE2EaEENS1_15EpilogueDefaultEEEEEvvEEEEvNT_6ParamsE,"aw",@nobits
	.sectionflags	@""
	.align	16
	.zero		1024


//--------------------- .nv.shared.reserved.0     --------------------------
	.section	.nv.shared.reserved.0,"aw",@nobits
	.weak		__nv_reservedSMEM_offset_0_alias
	.size		__nv_reservedSMEM_offset_0_alias, 0, 0
	.other		__nv_reservedSMEM_offset_0_alias,@"STO_CUDA_RESERVED_SHARED STV_DEFAULT"
__nv_reservedSMEM_offset_0_alias:
	.zero		0


//--------------------- .nv.global                --------------------------
	.section	.nv.global,"aw",@nobits
.nv.global:
	.type		_ZN40_INTERNAL_2a927e21_4_k_cu_cba43af0_319634cute1_E,@object
	.size		_ZN40_INTERNAL_2a927e21_4_k_cu_cba43af0_319634cute1_E,(_ZN40_INTERNAL_2a927e21_4_k_cu_cba43af0_319634cuda3std3__45__cpo6cbeginE - _ZN40_INTERNAL_2a927e21_4_k_cu_cba43af0_319634cute1_E)
_ZN40_INTERNAL_2a927e21_4_k_cu_cba43af0_319634cute1_E:
	.zero		1
	.type		_ZN40_INTERNAL_2a927e21_4_k_cu_cba43af0_319634cuda3std3__45__cpo6cbeginE,@object
	.size		_ZN40_INTERNAL_2a927e21_4_k_cu_cba43af0_319634cuda3std3__45__cpo6cbeginE,(_ZN40_INTERNAL_2a927e21_4_k_cu_cba43af0_319634cuda3std3__48in_placeE - _ZN40_INTERNAL_2a927e21_4_k_cu_cba43af0_319634cuda3std3__45__cpo6cbeginE)
_ZN40_INTERNAL_2a927e21_4_k_cu_cba43af0_319634cuda3std3__45__cpo6cbeginE:
	.zero		1
	.type		_ZN40_INTERNAL_2a927e21_4_k_cu_cba43af0_319634cuda3std3__48in_placeE,@object
	.size		_ZN40_INTERNAL_2a927e21_4_k_cu_cba43af0_319634cuda3std3__48in_placeE,(_ZN40_INTERNAL_2a927e21_4_k_cu_cba43af0_319634cuda3std6ranges3__45__cpo9iter_moveE - _ZN40_INTERNAL_2a927e21_4_k_cu_cba43af0_319634cuda3std3__48in_placeE)
_ZN40_INTERNAL_2a927e21_4_k_cu_cba43af0_319634cuda3std3__48in_placeE:
	.zero		1
	.type		_ZN40_INTERNAL_2a927e21_4_k_cu_cba43af0_319634cuda3std6ranges3__45__cpo9iter_moveE,@object
	.size		_ZN40_INTERNAL_2a927e21_4_k_cu_cba43af0_319634cuda3std6ranges3__45__cpo9iter_moveE,(_ZN40_INTERNAL_2a927e21_4_k_cu_cba43af0_319634cuda3std3__45__cpo5beginE - _ZN40_INTERNAL_2a927e21_4_k_cu_cba43af0_319634cuda3std6ranges3__45__cpo9iter_moveE)
_ZN40_INTERNAL_2a927e21_4_k_cu_cba43af0_319634cuda3std6ranges3__45__cpo9iter_moveE:
	.zero		1
	.type		_ZN40_INTERNAL_2a927e21_4_k_cu_cba43af0_319634cuda3std3__45__cpo5beginE,@object
	.size		_ZN40_INTERNAL_2a927e21_4_k_cu_cba43af0_319634cuda3std3__45__cpo5beginE,(_ZN40_INTERNAL_2a927e21_4_k_cu_cba43af0_319634cuda3std3__442_GLOBAL__N__2a927e21_4_k_cu_cba43af0_319636ignoreE - _ZN40_INTERNAL_2a927e21_4_k_cu_cba43af0_319634cuda3std3__45__cpo5beginE)
_ZN40_INTERNAL_2a927e21_4_k_cu_cba43af0_319634cuda3std3__45__cpo5beginE:
	.zero		1
	.type		_ZN40_INTERNAL_2a927e21_4_k_cu_cba43af0_319634cuda3std3__442_GLOBAL__N__2a927e21_4_k_cu_cba43af0_319636ignoreE,@object
	.size		_ZN40_INTERNAL_2a927e21_4_k_cu_cba43af0_319634cuda3std3__442_GLOBAL__N__2a927e21_4_k_cu_cba43af0_319636ignoreE,(_ZN40_INTERNAL_2a927e21_4_k_cu_cba43af0_319634cute7productE - _ZN40_INTERNAL_2a927e21_4_k_cu_cba43af0_319634cuda3std3__442_GLOBAL__N__2a927e21_4_k_cu_cba43af0_319636ignoreE)
_ZN40_INTERNAL_2a927e21_4_k_cu_cba43af0_319634cuda3std3__442_GLOBAL__N__2a927e21_4_k_cu_cba43af0_319636ignoreE:
	.zero		1
	.type		_ZN40_INTERNAL_2a927e21_4_k_cu_cba43af0_319634cute7productE,@object
	.size		_ZN40_INTERNAL_2a927e21_4_k_cu_cba43af0_319634cute7productE,(_ZN40_INTERNAL_2a927e21_4_k_cu_cba43af0_319634cuda3std3__45__cpo3endE - _ZN40_INTERNAL_2a927e21_4_k_cu_cba43af0_319634cute7productE)
_ZN40_INTERNAL_2a927e21_4_k_cu_cba43af0_319634cute7productE:
	.zero		1
	.type		_ZN40_INTERNAL_2a927e21_4_k_cu_cba43af0_319634cuda3std3__45__cpo3endE,@object
	.size		_ZN40_INTERNAL_2a927e21_4_k_cu_cba43af0_319634cuda3std3__45__cpo3endE,(_ZN40_INTERNAL_2a927e21_4_k_cu_cba43af0_319634cuda3std3__419piecewise_constructE - _ZN40_INTERNAL_2a927e21_4_k_cu_cba43af0_319634cuda3std3__45__cpo3endE)
_ZN40_INTERNAL_2a927e21_4_k_cu_cba43af0_319634cuda3std3__45__cpo3endE:
	.zero		1
	.type		_ZN40_INTERNAL_2a927e21_4_k_cu_cba43af0_319634cuda3std3__419piecewise_constructE,@object
	.size		_ZN40_INTERNAL_2a927e21_4_k_cu_cba43af0_319634cuda3std3__419piecewise_constructE,(_ZN40_INTERNAL_2a927e21_4_k_cu_cba43af0_319634cuda3std3__45__cpo4cendE - _ZN40_INTERNAL_2a927e21_4_k_cu_cba43af0_319634cuda3std3__419piecewise_constructE)
_ZN40_INTERNAL_2a927e21_4_k_cu_cba43af0_319634cuda3std3__419piecewise_constructE:
	.zero		1
	.type		_ZN40_INTERNAL_2a927e21_4_k_cu_cba43af0_319634cuda3std3__45__cpo4cendE,@object
	.size		_ZN40_INTERNAL_2a927e21_4_k_cu_cba43af0_319634cuda3std3__45__cpo4cendE,(_ZN40_INTERNAL_2a927e21_4_k_cu_cba43af0_319634cuda3std6ranges3__45__cpo4swapE - _ZN40_INTERNAL_2a927e21_4_k_cu_cba43af0_319634cuda3std3__45__cpo4cendE)
_ZN40_INTERNAL_2a927e21_4_k_cu_cba43af0_319634cuda3std3__45__cpo4cendE:
	.zero		1
	.type		_ZN40_INTERNAL_2a927e21_4_k_cu_cba43af0_319634cuda3std6ranges3__45__cpo4swapE,@object
	.size		_ZN40_INTERNAL_2a927e21_4_k_cu_cba43af0_319634cuda3std6ranges3__45__cpo4swapE,(.L_9 - _ZN40_INTERNAL_2a927e21_4_k_cu_cba43af0_319634cuda3std6ranges3__45__cpo4swapE)
_ZN40_INTERNAL_2a927e21_4_k_cu_cba43af0_319634cuda3std6ranges3__45__cpo4swapE:
	.zero		1
.L_9:


//--------------------- .nv.constant0._ZN7cutlass13device_kernelINS_4gemm6kernel13GemmUniversalIN4cute5tupleIJiiiiEEENS1_10collective13CollectiveMmaINS1_39MainloopSm90TmaGmmaRmemAWarpSpecializedILi7ENS5_IJNS4_1CILi1EEESB_SB_EEENS1_35KernelTmaWarpSpecializedCooperativeEEENS5_IJNSA_ILi128EEESF_SF_EEEaNS5_IJSB_llEEEaSH_NS4_8TiledMMAINS4_8MMA_AtomIJNS4_4SM904GMMA27MMA_64x128x32_S32S8S8_RS_TNEEEENS4_6LayoutINS5_IJNSA_ILi2EEESB_SB_EEENS5_IJSB_NSA_ILi0EEESR_EEEEENS5_IJNS4_10UnderscoreESU_SU_EEEEENS4_13SM90_TMA_LOADENS4_14ComposedLayoutINS4_7SwizzleILi3ELi4ELi3EEENS4_18smem_ptr_flag_bitsILi8EEENSO_INS5_IJSF_NSA_ILi8EEEEEENS5_IJSB_SF_EEEEEEENS4_9Copy_AtomIJNS4_39AutoVectorizingCopyWithAssumedAlignmentILi128EEEaEEENS4_8identityESX_S17_vS1C_EENS_8epilogue10collective6detail29Sm90TmaWarpSpecializedAdapterINS1F_15DefaultEpilogueIaNS5_IJlSB_lEEES1J_NS1E_6thread17LinearCombinationIaLi1EiiLNS1K_9ScaleType4KindE0ELNS_15FloatRoundStyleE2EaEENS1_15EpilogueDefaultEEEEEvvEEEEvNT_6ParamsE --------------------------
	.section	.nv.constant0._ZN7cutlass13device_kernelINS_4gemm6kernel13GemmUniversalIN4cute5tupleIJiiiiEEENS1_10collective13CollectiveMmaINS1_39MainloopSm90TmaGmmaRmemAWarpSpecializedILi7ENS5_IJNS4_1CILi1EEESB_SB_EEENS1_35KernelTmaWarpSpecializedCooperativeEEENS5_IJNSA_ILi128EEESF_SF_EEEaNS5_IJSB_llEEEaSH_NS4_8TiledMMAINS4_8MMA_AtomIJNS4_4SM904GMMA27MMA_64x128x32_S32S8S8_RS_TNEEEENS4_6LayoutINS5_IJNSA_ILi2EEESB_SB_EEENS5_IJSB_NSA_ILi0EEESR_EEEEENS5_IJNS4_10UnderscoreESU_SU_EEEEENS4_13SM90_TMA_LOADENS4_14ComposedLayoutINS4_7SwizzleILi3ELi4ELi3EEENS4_18smem_ptr_flag_bitsILi8EEENSO_INS5_IJSF_NSA_ILi8EEEEEENS5_IJSB_SF_EEEEEEENS4_9Copy_AtomIJNS4_39AutoVectorizingCopyWithAssumedAlignmentILi128EEEaEEENS4_8identityESX_S17_vS1C_EENS_8epilogue10collective6detail29Sm90TmaWarpSpecializedAdapterINS1F_15DefaultEpilogueIaNS5_IJlSB_lEEES1J_NS1E_6thread17LinearCombinationIaLi1EiiLNS1K_9ScaleType4KindE0ELNS_15FloatRoundStyleE2EaEENS1_15EpilogueDefaultEEEEEvvEEEEvNT_6ParamsE,"a",@progbits
	.sectionflags	@""
	.align	4
.nv.constant0._ZN7cutlass13device_kernelINS_4gemm6kernel13GemmUniversalIN4cute5tupleIJiiiiEEENS1_10collective13CollectiveMmaINS1_39MainloopSm90TmaGmmaRmemAWarpSpecializedILi7ENS5_IJNS4_1CILi1EEESB_SB_EEENS1_35KernelTmaWarpSpecializedCooperativeEEENS5_IJNSA_ILi128EEESF_SF_EEEaNS5_IJSB_llEEEaSH_NS4_8TiledMMAINS4_8MMA_AtomIJNS4_4SM904GMMA27MMA_64x128x32_S32S8S8_RS_TNEEEENS4_6LayoutINS5_IJNSA_ILi2EEESB_SB_EEENS5_IJSB_NSA_ILi0EEESR_EEEEENS5_IJNS4_10UnderscoreESU_SU_EEEEENS4_13SM90_TMA_LOADENS4_14ComposedLayoutINS4_7SwizzleILi3ELi4ELi3EEENS4_18smem_ptr_flag_bitsILi8EEENSO_INS5_IJSF_NSA_ILi8EEEEEENS5_IJSB_SF_EEEEEEENS4_9Copy_AtomIJNS4_39AutoVectorizingCopyWithAssumedAlignmentILi128EEEaEEENS4_8identityESX_S17_vS1C_EENS_8epilogue10collective6detail29Sm90TmaWarpSpecializedAdapterINS1F_15DefaultEpilogueIaNS5_IJlSB_lEEES1J_NS1E_6thread17LinearCombinationIaLi1EiiLNS1K_9ScaleType4KindE0ELNS_15FloatRoundStyleE2EaEENS1_15EpilogueDefaultEEEEEvvEEEEvNT_6ParamsE:
	.zero		1664


//--------------------- SYMBOLS --------------------------

	.type		.nv.reservedSmem.offset0,@object
	.size		.nv.reservedSmem.offset0,0x4
	.type		__assertfail,@function
